// auto-generated by cutlass_sweep.gemm — config: {"arch": "sm_90", "cluster_m": 1, "cluster_n": 1, "dtype": "tf32", "stages": 0, "tile_k": 64, "tile_m": 256, "tile_n": 128}
#include "cutlass/cutlass.h"
#include "cutlass/gemm/collective/collective_builder.hpp"
#include "cutlass/gemm/device/gemm_universal_adapter.h"
#include "cutlass/gemm/kernel/gemm_universal.hpp"
#include "cutlass/epilogue/collective/collective_builder.hpp"

using ElemA = cutlass::tfloat32_t;
using ElemB = cutlass::tfloat32_t;
using ElemCD = cutlass::tfloat32_t;
using Acc  = float;
using TileShape    = cute::Shape<cute::_256, cute::_128, cute::_64>;
using ClusterShape = cute::Shape<cute::_1, cute::_1, cute::_1>;

using CollectiveEpilogue = typename cutlass::epilogue::collective::CollectiveBuilder<
    cutlass::arch::Sm90, cutlass::arch::OpClassTensorOp,
    TileShape, ClusterShape,
    cutlass::epilogue::collective::EpilogueTileAuto,
    Acc, Acc,
    ElemCD, cutlass::layout::RowMajor, 128 / cutlass::sizeof_bits<ElemCD>::value,
    ElemCD, cutlass::layout::RowMajor, 128 / cutlass::sizeof_bits<ElemCD>::value,
    cutlass::epilogue::collective::EpilogueScheduleAuto
  >::CollectiveOp;

using CollectiveMainloop = typename cutlass::gemm::collective::CollectiveBuilder<
    cutlass::arch::Sm90, cutlass::arch::OpClassTensorOp,
    ElemA, cutlass::layout::RowMajor, 128 / cutlass::sizeof_bits<ElemA>::value,
    ElemB, cutlass::layout::ColumnMajor, 128 / cutlass::sizeof_bits<ElemB>::value,
    Acc,
    TileShape, ClusterShape,
    cutlass::gemm::collective::StageCountAutoCarveout<static_cast<int>(sizeof(typename CollectiveEpilogue::SharedStorage))>,
    cutlass::gemm::collective::KernelScheduleAuto
  >::CollectiveOp;

using GemmKernel = cutlass::gemm::kernel::GemmUniversal<
    cute::Shape<int,int,int,int>,
    CollectiveMainloop,
    CollectiveEpilogue
>;
using Gemm = cutlass::gemm::device::GemmUniversalAdapter<GemmKernel>;

// Force the device kernel symbol into the cubin without needing a host main.
auto* _anchor = &cutlass::device_kernel<GemmKernel>;


// ===== COMPILED SASS (sm_90a) =====

	.target	sm_90a

	.elftype	@"ET_EXEC"


//--------------------- .note.nv.tkinfo           --------------------------
	.section	.note.nv.tkinfo,"",@"SHT_NOTE"
	.sectionflags	@"SHF_NOTE_NV_TKINFO"
	.tkinfo
        /*0018*/ 	.word	0x00000002
        /*0030*/ 	.string	""
        /*0030*/ 	.string	"ptxas"
        /*0030*/ 	.string	"Cuda compilation tools, release 13.0, V13.0.88"
        /*0030*/ 	.string	"Build cuda_13.0.r13.0/compiler.36424714_0"
        /*0030*/ 	.string	"-arch sm_90a -m 64 "



//--------------------- .note.nv.cuinfo           --------------------------
	.section	.note.nv.cuinfo,"",@"SHT_NOTE"
	.sectionflags	@"SHF_NOTE_NV_CUINFO"
        /*0018*/ 	.short	0x0002
        /*001a*/ 	.short	0x005a
        /*001c*/ 	.short	0x0082
	.zero		2


//--------------------- .nv.info                  --------------------------
	.section	.nv.info,"",@"SHT_CUDA_INFO"
	.align	4


	//----- nvinfo : EIATTR_REGCOUNT
	.align		4
        /*0000*/ 	.byte	0x04, 0x2f
        /*0002*/ 	.short	(.L_15 - .L_14)
	.align		4
.L_14:
        /*0004*/ 	.word	index@(_ZN7cutlass13device_kernelINS_4gemm6kernel13GemmUniversalIN4cute5tupleIJiiiiEEENS1_10collective13CollectiveMmaINS1_34MainloopSm90TmaGmmaWarpSpecializedILi2ENS5_IJNS4_1CILi1EEESB_SB_EEENS1_35KernelTmaWarpSpecializedCooperativeEEENS5_IJNSA_ILi256EEENSA_ILi128EEENSA_ILi64EEEEEENS_10tfloat32_tENS5_IJlSB_lEEESJ_SK_NS4_8TiledMMAINS4_8MMA_AtomIJNS4_4SM904GMMA30MMA_64x128x8_F32TF32TF32_SS_TNILNSO_7ScaleInE1ELSQ_1EEEEEENS4_6LayoutINS5_IJNSA_ILi2EEESB_SB_EEENS5_IJSB_NSA_ILi0EEESW_EEEEENS5_IJNS4_10UnderscoreESZ_SZ_EEEEENS4_13SM90_TMA_LOADENS4_14ComposedLayoutINS4_7SwizzleILi3ELi4ELi3EEENS4_18smem_ptr_flag_bitsILi32EEENST_INS5_IJNSA_ILi8EEENSA_ILi32EEEEEENS5_IJS19_SB_EEEEEEEvNS4_8identityES12_S1D_vS1E_EENS_8epilogue10collective6detail29Sm90TmaWarpSpecializedAdapterINS1H_15DefaultEpilogueISJ_SK_SK_NS1G_6thread17LinearCombinationISJ_Li1EffLNS1L_9ScaleType4KindE0ELNS_15FloatRoundStyleE2ESJ_EENS1_15EpilogueDefaultEEEEEvvEEEEvNT_6ParamsE)
        /*0008*/ 	.word	0x000000a8


	//----- nvinfo : EIATTR_FRAME_SIZE
	.align		4
.L_15:
        /*000c*/ 	.byte	0x04, 0x11
        /*000e*/ 	.short	(.L_17 - .L_16)
	.align		4
.L_16:
        /*0010*/ 	.word	index@(_ZN7cutlass13device_kernelINS_4gemm6kernel13GemmUniversalIN4cute5tupleIJiiiiEEENS1_10collective13CollectiveMmaINS1_34MainloopSm90TmaGmmaWarpSpecializedILi2ENS5_IJNS4_1CILi1EEESB_SB_EEENS1_35KernelTmaWarpSpecializedCooperativeEEENS5_IJNSA_ILi256EEENSA_ILi128EEENSA_ILi64EEEEEENS_10tfloat32_tENS5_IJlSB_lEEESJ_SK_NS4_8TiledMMAINS4_8MMA_AtomIJNS4_4SM904GMMA30MMA_64x128x8_F32TF32TF32_SS_TNILNSO_7ScaleInE1ELSQ_1EEEEEENS4_6LayoutINS5_IJNSA_ILi2EEESB_SB_EEENS5_IJSB_NSA_ILi0EEESW_EEEEENS5_IJNS4_10UnderscoreESZ_SZ_EEEEENS4_13SM90_TMA_LOADENS4_14ComposedLayoutINS4_7SwizzleILi3ELi4ELi3EEENS4_18smem_ptr_flag_bitsILi32EEENST_INS5_IJNSA_ILi8EEENSA_ILi32EEEEEENS5_IJS19_SB_EEEEEEEvNS4_8identityES12_S1D_vS1E_EENS_8epilogue10collective6detail29Sm90TmaWarpSpecializedAdapterINS1H_15DefaultEpilogueISJ_SK_SK_NS1G_6thread17LinearCombinationISJ_Li1EffLNS1L_9ScaleType4KindE0ELNS_15FloatRoundStyleE2ESJ_EENS1_15EpilogueDefaultEEEEEvvEEEEvNT_6ParamsE)
        /*0014*/ 	.word	0x00000000


	//----- nvinfo : EIATTR_MIN_STACK_SIZE
	.align		4
.L_17:
        /*0018*/ 	.byte	0x04, 0x12
        /*001a*/ 	.short	(.L_19 - .L_18)
	.align		4
.L_18:
        /*001c*/ 	.word	index@(_ZN7cutlass13device_kernelINS_4gemm6kernel13GemmUniversalIN4cute5tupleIJiiiiEEENS1_10collective13CollectiveMmaINS1_34MainloopSm90TmaGmmaWarpSpecializedILi2ENS5_IJNS4_1CILi1EEESB_SB_EEENS1_35KernelTmaWarpSpecializedCooperativeEEENS5_IJNSA_ILi256EEENSA_ILi128EEENSA_ILi64EEEEEENS_10tfloat32_tENS5_IJlSB_lEEESJ_SK_NS4_8TiledMMAINS4_8MMA_AtomIJNS4_4SM904GMMA30MMA_64x128x8_F32TF32TF32_SS_TNILNSO_7ScaleInE1ELSQ_1EEEEEENS4_6LayoutINS5_IJNSA_ILi2EEESB_SB_EEENS5_IJSB_NSA_ILi0EEESW_EEEEENS5_IJNS4_10UnderscoreESZ_SZ_EEEEENS4_13SM90_TMA_LOADENS4_14ComposedLayoutINS4_7SwizzleILi3ELi4ELi3EEENS4_18smem_ptr_flag_bitsILi32EEENST_INS5_IJNSA_ILi8EEENSA_ILi32EEEEEENS5_IJS19_SB_EEEEEEEvNS4_8identityES12_S1D_vS1E_EENS_8epilogue10collective6detail29Sm90TmaWarpSpecializedAdapterINS1H_15DefaultEpilogueISJ_SK_SK_NS1G_6thread17LinearCombinationISJ_Li1EffLNS1L_9ScaleType4KindE0ELNS_15FloatRoundStyleE2ESJ_EENS1_15EpilogueDefaultEEEEEvvEEEEvNT_6ParamsE)
        /*0020*/ 	.word	0x00000000
.L_19:


//--------------------- .nv.compat                --------------------------
	.section	.nv.compat,"",@"SHT_CUDA_COMPAT_INFO"
	.align	4
        /*0000*/ 	.byte	0x02, 0x09, 0x01, 0x00, 0x02, 0x02, 0x04, 0x00, 0x02, 0x05, 0x05, 0x00, 0x03, 0x07, 0x01, 0x01
        /*0010*/ 	.byte	0x02, 0x03, 0x01, 0x00, 0x02, 0x06, 0x01, 0x00, 0x04, 0x0b, 0x08, 0x00, 0x00, 0x00, 0x00, 0x00
        /*0020*/ 	.byte	0x00, 0x00, 0x00, 0x00


//--------------------- .nv.info._ZN7cutlass13device_kernelINS_4gemm6kernel13GemmUniversalIN4cute5tupleIJiiiiEEENS1_10collective13CollectiveMmaINS1_34MainloopSm90TmaGmmaWarpSpecializedILi2ENS5_IJNS4_1CILi1EEESB_SB_EEENS1_35KernelTmaWarpSpecializedCooperativeEEENS5_IJNSA_ILi256EEENSA_ILi128EEENSA_ILi64EEEEEENS_10tfloat32_tENS5_IJlSB_lEEESJ_SK_NS4_8TiledMMAINS4_8MMA_AtomIJNS4_4SM904GMMA30MMA_64x128x8_F32TF32TF32_SS_TNILNSO_7ScaleInE1ELSQ_1EEEEEENS4_6LayoutINS5_IJNSA_ILi2EEESB_SB_EEENS5_IJSB_NSA_ILi0EEESW_EEEEENS5_IJNS4_10UnderscoreESZ_SZ_EEEEENS4_13SM90_TMA_LOADENS4_14ComposedLayoutINS4_7SwizzleILi3ELi4ELi3EEENS4_18smem_ptr_flag_bitsILi32EEENST_INS5_IJNSA_ILi8EEENSA_ILi32EEEEEENS5_IJS19_SB_EEEEEEEvNS4_8identityES12_S1D_vS1E_EENS_8epilogue10collective6detail29Sm90TmaWarpSpecializedAdapterINS1H_15DefaultEpilogueISJ_SK_SK_NS1G_6thread17LinearCombinationISJ_Li1EffLNS1L_9ScaleType4KindE0ELNS_15FloatRoundStyleE2ESJ_EENS1_15EpilogueDefaultEEEEEvvEEEEvNT_6ParamsE --------------------------
	.section	.nv.info._ZN7cutlass13device_kernelINS_4gemm6kernel13GemmUniversalIN4cute5tupleIJiiiiEEENS1_10collective13CollectiveMmaINS1_34MainloopSm90TmaGmmaWarpSpecializedILi2ENS5_IJNS4_1CILi1EEESB_SB_EEENS1_35KernelTmaWarpSpecializedCooperativeEEENS5_IJNSA_ILi256EEENSA_ILi128EEENSA_ILi64EEEEEENS_10tfloat32_tENS5_IJlSB_lEEESJ_SK_NS4_8TiledMMAINS4_8MMA_AtomIJNS4_4SM904GMMA30MMA_64x128x8_F32TF32TF32_SS_TNILNSO_7ScaleInE1ELSQ_1EEEEEENS4_6LayoutINS5_IJNSA_ILi2EEESB_SB_EEENS5_IJSB_NSA_ILi0EEESW_EEEEENS5_IJNS4_10UnderscoreESZ_SZ_EEEEENS4_13SM90_TMA_LOADENS4_14ComposedLayoutINS4_7SwizzleILi3ELi4ELi3EEENS4_18smem_ptr_flag_bitsILi32EEENST_INS5_IJNSA_ILi8EEENSA_ILi32EEEEEENS5_IJS19_SB_EEEEEEEvNS4_8identityES12_S1D_vS1E_EENS_8epilogue10collective6detail29Sm90TmaWarpSpecializedAdapterINS1H_15DefaultEpilogueISJ_SK_SK_NS1G_6thread17LinearCombinationISJ_Li1EffLNS1L_9ScaleType4KindE0ELNS_15FloatRoundStyleE2ESJ_EENS1_15EpilogueDefaultEEEEEvvEEEEvNT_6ParamsE,"",@"SHT_CUDA_INFO"
	.sectionflags	@""
	.align	4


	//----- nvinfo : EIATTR_CUDA_API_VERSION
	.align		4
        /*0000*/ 	.byte	0x04, 0x37
        /*0002*/ 	.short	(.L_21 - .L_20)
.L_20:
        /*0004*/ 	.word	0x00000082


	//----- nvinfo : EIATTR_KPARAM_INFO
	.align		4
.L_21:
        /*0008*/ 	.byte	0x04, 0x17
        /*000a*/ 	.short	(.L_23 - .L_22)
.L_22:
        /*000c*/ 	.word	0x00000000
        /*0010*/ 	.short	0x0000
        /*0012*/ 	.short	0x0070
        /*0014*/ 	.byte	0x00, 0xf0, 0x01, 0x10


	//----- nvinfo : EIATTR_SPARSE_MMA_MASK
	.align		4
.L_23:
        /*0018*/ 	.byte	0x03, 0x50
        /*001a*/ 	.short	0x0000


	//----- nvinfo : EIATTR_MAXREG_COUNT
	.align		4
        /*001c*/ 	.byte	0x03, 0x1b
        /*001e*/ 	.short	0x00a8


	//----- nvinfo : EIATTR_NUM_BARRIERS
	.align		4
        /*0020*/ 	.byte	0x02, 0x4c
        /*0022*/ 	.byte	0x01
	.zero		1


	//----- nvinfo : EIATTR_EXTERNS
	.align		4
        /*0024*/ 	.byte	0x04, 0x0f
        /*0026*/ 	.short	(.L_25 - .L_24)


	//   ....[0]....
	.align		4
.L_24:
        /*0028*/ 	.word	index@(__assertfail)


	//----- nvinfo : EIATTR_MERCURY_ISA_VERSION
	.align		4
.L_25:
        /*002c*/ 	.byte	0x03, 0x5f
        /*002e*/ 	.short	0x0101


	//----- nvinfo : EIATTR_INT_WARP_WIDE_INSTR_OFFSETS
	.align		4
        /*0030*/ 	.byte	0x04, 0x31
        /*0032*/ 	.short	(.L_27 - .L_26)


	//   ....[0]....
.L_26:
        /*0034*/ 	.word	0x00000370


	//   ....[1]....
        /*0038*/ 	.word	0x000003a0


	//   ....[2]....
        /*003c*/ 	.word	0x00000480


	//----- nvinfo : EIATTR_COOP_GROUP_MASK_REGIDS
	.align		4
.L_27:
        /*0040*/ 	.byte	0x04, 0x29
        /*0042*/ 	.short	(.L_29 - .L_28)


	//   ....[0]....
.L_28:
        /*0044*/ 	.word	0xffffffff


	//   ....[1]....
        /*0048*/ 	.word	0xffffffff


	//   ....[2]....
        /*004c*/ 	.word	0xffffffff


	//   ....[3]....
        /*0050*/ 	.word	0xffffffff


	//   ....[4]....
        /*0054*/ 	.word	0xffffffff


	//----- nvinfo : EIATTR_COOP_GROUP_INSTR_OFFSETS
	.align		4
.L_29:
        /*0058*/ 	.byte	0x04, 0x28
        /*005a*/ 	.short	(.L_31 - .L_30)


	//   ....[0]....
.L_30:
        /*005c*/ 	.word	0x00000060


	//   ....[1]....
        /*0060*/ 	.word	0x00000070


	//   ....[2]....
        /*0064*/ 	.word	0x00000130


	//   ....[3]....
        /*0068*/ 	.word	0x00000280


	//   ....[4]....
        /*006c*/ 	.word	0x00000f30


	//----- nvinfo : EIATTR_REG_RECONFIG
	.align		4
.L_31:
        /*0070*/ 	.byte	0x01, 0x54
	.zero		2


	//----- nvinfo : EIATTR_SYSCALL_OFFSETS
	.align		4
        /*0074*/ 	.byte	0x04, 0x46
        /*0076*/ 	.short	(.L_33 - .L_32)


	//   ....[0]....
.L_32:
        /*0078*/ 	.word	0x000010f0


	//----- nvinfo : EIATTR_MBARRIER_INSTR_OFFSETS
	.align		4
.L_33:
        /*007c*/ 	.byte	0x04, 0x39
        /*007e*/ 	.short	(.L_35 - .L_34)


	//   ....[0]....
.L_34:
        /*0080*/ 	.word	0x00000230
        /*0084*/ 	.word	0x000000ff
        /*0088*/ 	.word	0x00000000
        /*008c*/ 	.short	0x0100
        /*008e*/ 	.byte	0x08
	.zero		1


	//   ....[1]....
        /*0090*/ 	.word	0x00000240
        /*0094*/ 	.word	0x000000ff
        /*0098*/ 	.word	0x00000010
        /*009c*/ 	.short	0x0100
        /*009e*/ 	.byte	0x08
	.zero		1


	//   ....[2]....
        /*00a0*/ 	.word	0x00000250
        /*00a4*/ 	.word	0x000000ff
        /*00a8*/ 	.word	0x00000008
        /*00ac*/ 	.short	0x0100
        /*00ae*/ 	.byte	0x08
	.zero		1


	//   ....[3]....
        /*00b0*/ 	.word	0x00000260
        /*00b4*/ 	.word	0x000000ff
        /*00b8*/ 	.word	0x00000018
        /*00bc*/ 	.short	0x0100
        /*00be*/ 	.byte	0x08
	.zero		1


	//   ....[4]....
        /*00c0*/ 	.word	0x000004f0
        /*00c4*/ 	.word	0x000000ff
        /*00c8*/ 	.word	0x00000030
        /*00cc*/ 	.short	0x0100
        /*00ce*/ 	.byte	0x06
	.zero		1


	//   ....[5]....
        /*00d0*/ 	.word	0x00000550
        /*00d4*/ 	.word	0x000000ff
        /*00d8*/ 	.word	0x00000038
        /*00dc*/ 	.short	0x0100
        /*00de*/ 	.byte	0x06
	.zero		1


	//   ....[6]....
        /*00e0*/ 	.word	0x00001170
        /*00e4*/ 	.word	0x00000003
        /*00e8*/ 	.word	0x00000000
        /*00ec*/ 	.short	0x010a
        /*00ee*/ 	.byte	0x3f
	.zero		1


	//   ....[7]....
        /*00f0*/ 	.word	0x000011b0
        /*00f4*/ 	.word	0x00000003
        /*00f8*/ 	.word	0x00000000
        /*00fc*/ 	.short	0x010a
        /*00fe*/ 	.byte	0x3f
	.zero		1


	//   ....[8]....
        /*0100*/ 	.word	0x000019a0
        /*0104*/ 	.word	0x000000ff
        /*0108*/ 	.word	0x00000000
        /*010c*/ 	.short	0x010a
        /*010e*/ 	.byte	0x09
	.zero		1


	//   ....[9]....
        /*0110*/ 	.word	0x000019e0
        /*0114*/ 	.word	0x000000ff
        /*0118*/ 	.word	0x00000000
        /*011c*/ 	.short	0x010a
        /*011e*/ 	.byte	0x09
	.zero		1


	//   ....[10]....
        /*0120*/ 	.word	0x00002090
        /*0124*/ 	.word	0x000000ff
        /*0128*/ 	.word	0x00000000
        /*012c*/ 	.short	0x0101
        /*012e*/ 	.byte	0x08
	.zero		1


	//   ....[11]....
        /*0130*/ 	.word	0x00002270
        /*0134*/ 	.word	0x000000ff
        /*0138*/ 	.word	0x00000000
        /*013c*/ 	.short	0x0101
        /*013e*/ 	.byte	0x04
	.zero		1


	//   ....[12]....
        /*0140*/ 	.word	0x0000b710
        /*0144*/ 	.word	0x0000000c
        /*0148*/ 	.word	0x00000010
        /*014c*/ 	.short	0x010a
        /*014e*/ 	.byte	0x3f
	.zero		1


	//   ....[13]....
        /*0150*/ 	.word	0x0000bb90
        /*0154*/ 	.word	0x00000005
        /*0158*/ 	.word	0x00000038
        /*015c*/ 	.short	0x0101
        /*015e*/ 	.byte	0x3f
	.zero		1


	//   ....[14]....
        /*0160*/ 	.word	0x0000c290
        /*0164*/ 	.word	0x00000007
        /*0168*/ 	.word	0x00000000
        /*016c*/ 	.short	0x010a
        /*016e*/ 	.byte	0x3f
	.zero		1


	//   ....[15]....
        /*0170*/ 	.word	0x0000c310
        /*0174*/ 	.word	0x00000005
        /*0178*/ 	.word	0x00000000
        /*017c*/ 	.short	0x010a
        /*017e*/ 	.byte	0x3f
	.zero		1


	//   ....[16]....
        /*0180*/ 	.word	0x0000c370
        /*0184*/ 	.word	0x00000003
        /*0188*/ 	.word	0x00000000
        /*018c*/ 	.short	0x010a
        /*018e*/ 	.byte	0x3f
	.zero		1


	//   ....[17]....
        /*0190*/ 	.word	0x0000c3d0
        /*0194*/ 	.word	0x00000004
        /*0198*/ 	.word	0x00000000
        /*019c*/ 	.short	0x010a
        /*019e*/ 	.byte	0x3f
	.zero		1


	//   ....[18]....
        /*01a0*/ 	.word	0x0000c4a0
        /*01a4*/ 	.word	0x0000000c
        /*01a8*/ 	.word	0x00000010
        /*01ac*/ 	.short	0x010a
        /*01ae*/ 	.byte	0x3f
	.zero		1


	//   ....[19]....
        /*01b0*/ 	.word	0x0000c570
        /*01b4*/ 	.word	0x00000007
        /*01b8*/ 	.word	0x00000000
        /*01bc*/ 	.short	0x010a
        /*01be*/ 	.byte	0x3f
	.zero		1


	//----- nvinfo : EIATTR_NUM_MBARRIERS
	.align		4
.L_35:
        /*01c0*/ 	.byte	0x03, 0x38
        /*01c2*/ 	.short	0x0006


	//----- nvinfo : EIATTR_EXIT_INSTR_OFFSETS
	.align		4
        /*01c4*/ 	.byte	0x04, 0x1c
        /*01c6*/ 	.short	(.L_37 - .L_36)


	//   ....[0]....
.L_36:
        /*01c8*/ 	.word	0x000005a0


	//   ....[1]....
        /*01cc*/ 	.word	0x00000e60


	//   ....[2]....
        /*01d0*/ 	.word	0x0000ad80


	//   ....[3]....
        /*01d4*/ 	.word	0x0000b3b0


	//   ....[4]....
        /*01d8*/ 	.word	0x0000c360


	//----- nvinfo : EIATTR_MAX_THREADS
	.align		4
.L_37:
        /*01dc*/ 	.byte	0x04, 0x05
        /*01de*/ 	.short	(.L_39 - .L_38)
.L_38:
        /*01e0*/ 	.word	0x00000180
        /*01e4*/ 	.word	0x00000001
        /*01e8*/ 	.word	0x00000001


	//----- nvinfo : EIATTR_CRS_STACK_SIZE
	.align		4
.L_39:
        /*01ec*/ 	.byte	0x04, 0x1e
        /*01ee*/ 	.short	(.L_41 - .L_40)
.L_40:
        /*01f0*/ 	.word	0x00000000


	//----- nvinfo : EIATTR_CBANK_PARAM_SIZE
	.align		4
.L_41:
        /*01f4*/ 	.byte	0x03, 0x19
        /*01f6*/ 	.short	0x0470


	//----- nvinfo : EIATTR_PARAM_CBANK
	.align		4
        /*01f8*/ 	.byte	0x04, 0x0a
        /*01fa*/ 	.short	(.L_43 - .L_42)
	.align		4
.L_42:
        /*01fc*/ 	.word	index@(.nv.constant0._ZN7cutlass13device_kernelINS_4gemm6kernel13GemmUniversalIN4cute5tupleIJiiiiEEENS1_10collective13CollectiveMmaINS1_34MainloopSm90TmaGmmaWarpSpecializedILi2ENS5_IJNS4_1CILi1EEESB_SB_EEENS1_35KernelTmaWarpSpecializedCooperativeEEENS5_IJNSA_ILi256EEENSA_ILi128EEENSA_ILi64EEEEEENS_10tfloat32_tENS5_IJlSB_lEEESJ_SK_NS4_8TiledMMAINS4_8MMA_AtomIJNS4_4SM904GMMA30MMA_64x128x8_F32TF32TF32_SS_TNILNSO_7ScaleInE1ELSQ_1EEEEEENS4_6LayoutINS5_IJNSA_ILi2EEESB_SB_EEENS5_IJSB_NSA_ILi0EEESW_EEEEENS5_IJNS4_10UnderscoreESZ_SZ_EEEEENS4_13SM90_TMA_LOADENS4_14ComposedLayoutINS4_7SwizzleILi3ELi4ELi3EEENS4_18smem_ptr_flag_bitsILi32EEENST_INS5_IJNSA_ILi8EEENSA_ILi32EEEEEENS5_IJS19_SB_EEEEEEEvNS4_8identityES12_S1D_vS1E_EENS_8epilogue10collective6detail29Sm90TmaWarpSpecializedAdapterINS1H_15DefaultEpilogueISJ_SK_SK_NS1G_6thread17LinearCombinationISJ_Li1EffLNS1L_9ScaleType4KindE0ELNS_15FloatRoundStyleE2ESJ_EENS1_15EpilogueDefaultEEEEEvvEEEEvNT_6ParamsE)
        /*0200*/ 	.short	0x0210
        /*0202*/ 	.short	0x0470


	//----- nvinfo : EIATTR_SW_WAR
	.align		4
.L_43:
        /*0204*/ 	.byte	0x04, 0x36
        /*0206*/ 	.short	(.L_45 - .L_44)
.L_44:
        /*0208*/ 	.word	0x00000008
.L_45:


//--------------------- .nv.callgraph             --------------------------
	.section	.nv.callgraph,"",@"SHT_CUDA_CALLGRAPH"
	.align	4
	.sectionentsize	8
	.align		4
        /*0000*/ 	.word	0x00000000
	.align		4
        /*0004*/ 	.word	0xffffffff
	.align		4
        /*0008*/ 	.word	index@(_ZN7cutlass13device_kernelINS_4gemm6kernel13GemmUniversalIN4cute5tupleIJiiiiEEENS1_10collective13CollectiveMmaINS1_34MainloopSm90TmaGmmaWarpSpecializedILi2ENS5_IJNS4_1CILi1EEESB_SB_EEENS1_35KernelTmaWarpSpecializedCooperativeEEENS5_IJNSA_ILi256EEENSA_ILi128EEENSA_ILi64EEEEEENS_10tfloat32_tENS5_IJlSB_lEEESJ_SK_NS4_8TiledMMAINS4_8MMA_AtomIJNS4_4SM904GMMA30MMA_64x128x8_F32TF32TF32_SS_TNILNSO_7ScaleInE1ELSQ_1EEEEEENS4_6LayoutINS5_IJNSA_ILi2EEESB_SB_EEENS5_IJSB_NSA_ILi0EEESW_EEEEENS5_IJNS4_10UnderscoreESZ_SZ_EEEEENS4_13SM90_TMA_LOADENS4_14ComposedLayoutINS4_7SwizzleILi3ELi4ELi3EEENS4_18smem_ptr_flag_bitsILi32EEENST_INS5_IJNSA_ILi8EEENSA_ILi32EEEEEENS5_IJS19_SB_EEEEEEEvNS4_8identityES12_S1D_vS1E_EENS_8epilogue10collective6detail29Sm90TmaWarpSpecializedAdapterINS1H_15DefaultEpilogueISJ_SK_SK_NS1G_6thread17LinearCombinationISJ_Li1EffLNS1L_9ScaleType4KindE0ELNS_15FloatRoundStyleE2ESJ_EENS1_15EpilogueDefaultEEEEEvvEEEEvNT_6ParamsE)
	.align		4
        /*000c*/ 	.word	index@(__assertfail)
	.align		4
        /*0010*/ 	.word	0x00000000
	.align		4
        /*0014*/ 	.word	0xfffffffe
	.align		4
        /*0018*/ 	.word	0x00000000
	.align		4
        /*001c*/ 	.word	0xfffffffd
	.align		4
        /*0020*/ 	.word	0x00000000
	.align		4
        /*0024*/ 	.word	0xfffffffc


//--------------------- .nv.constant4             --------------------------
	.section	.nv.constant4,"a",@progbits
	.align	8
	.align		8
.nv.constant4:
        /*0000*/ 	.dword	__assertfail
	.align		8
        /*0008*/ 	.dword	__unnamed_1
	.align		8
        /*0010*/ 	.dword	_ZN39_INTERNAL_3f2c6695_4_k_cu_23a377bc_57814cuda3std3__45__cpo5beginE
	.align		8
        /*0018*/ 	.dword	_ZN39_INTERNAL_3f2c6695_4_k_cu_23a377bc_57814cuda3std3__45__cpo3endE
	.align		8
        /*0020*/ 	.dword	_ZN39_INTERNAL_3f2c6695_4_k_cu_23a377bc_57814cuda3std3__45__cpo6cbeginE
	.align		8
        /*0028*/ 	.dword	_ZN39_INTERNAL_3f2c6695_4_k_cu_23a377bc_57814cuda3std3__45__cpo4cendE
	.align		8
        /*0030*/ 	.dword	_ZN39_INTERNAL_3f2c6695_4_k_cu_23a377bc_57814cuda3std3__441_GLOBAL__N__3f2c6695_4_k_cu_23a377bc_57816ignoreE
	.align		8
        /*0038*/ 	.dword	_ZN39_INTERNAL_3f2c6695_4_k_cu_23a377bc_57814cuda3std3__419piecewise_constructE
	.align		8
        /*0040*/ 	.dword	_ZN39_INTERNAL_3f2c6695_4_k_cu_23a377bc_57814cuda3std3__48in_placeE
	.align		8
        /*0048*/ 	.dword	_ZN39_INTERNAL_3f2c6695_4_k_cu_23a377bc_57814cuda3std6ranges3__45__cpo4swapE
	.align		8
        /*0050*/ 	.dword	_ZN39_INTERNAL_3f2c6695_4_k_cu_23a377bc_57814cuda3std6ranges3__45__cpo9iter_moveE
	.align		8
        /*0058*/ 	.dword	_ZN39_INTERNAL_3f2c6695_4_k_cu_23a377bc_57814cute7productE
	.align		8
        /*0060*/ 	.dword	_ZN39_INTERNAL_3f2c6695_4_k_cu_23a377bc_57814cute1_E
	.align		8
        /*0068*/ 	.dword	$str$22
	.align		8
        /*0070*/ 	.dword	$str$23


//--------------------- .text._ZN7cutlass13device_kernelINS_4gemm6kernel13GemmUniversalIN4cute5tupleIJiiiiEEENS1_10collective13CollectiveMmaINS1_34MainloopSm90TmaGmmaWarpSpecializedILi2ENS5_IJNS4_1CILi1EEESB_SB_EEENS1_35KernelTmaWarpSpecializedCooperativeEEENS5_IJNSA_ILi256EEENSA_ILi128EEENSA_ILi64EEEEEENS_10tfloat32_tENS5_IJlSB_lEEESJ_SK_NS4_8TiledMMAINS4_8MMA_AtomIJNS4_4SM904GMMA30MMA_64x128x8_F32TF32TF32_SS_TNILNSO_7ScaleInE1ELSQ_1EEEEEENS4_6LayoutINS5_IJNSA_ILi2EEESB_SB_EEENS5_IJSB_NSA_ILi0EEESW_EEEEENS5_IJNS4_10UnderscoreESZ_SZ_EEEEENS4_13SM90_TMA_LOADENS4_14ComposedLayoutINS4_7SwizzleILi3ELi4ELi3EEENS4_18smem_ptr_flag_bitsILi32EEENST_INS5_IJNSA_ILi8EEENSA_ILi32EEEEEENS5_IJS19_SB_EEEEEEEvNS4_8identityES12_S1D_vS1E_EENS_8epilogue10collective6detail29Sm90TmaWarpSpecializedAdapterINS1H_15DefaultEpilogueISJ_SK_SK_NS1G_6thread17LinearCombinationISJ_Li1EffLNS1L_9ScaleType4KindE0ELNS_15FloatRoundStyleE2ESJ_EENS1_15EpilogueDefaultEEEEEvvEEEEvNT_6ParamsE --------------------------
	.section	.text._ZN7cutlass13device_kernelINS_4gemm6kernel13GemmUniversalIN4cute5tupleIJiiiiEEENS1_10collective13CollectiveMmaINS1_34MainloopSm90TmaGmmaWarpSpecializedILi2ENS5_IJNS4_1CILi1EEESB_SB_EEENS1_35KernelTmaWarpSpecializedCooperativeEEENS5_IJNSA_ILi256EEENSA_ILi128EEENSA_ILi64EEEEEENS_10tfloat32_tENS5_IJlSB_lEEESJ_SK_NS4_8TiledMMAINS4_8MMA_AtomIJNS4_4SM904GMMA30MMA_64x128x8_F32TF32TF32_SS_TNILNSO_7ScaleInE1ELSQ_1EEEEEENS4_6LayoutINS5_IJNSA_ILi2EEESB_SB_EEENS5_IJSB_NSA_ILi0EEESW_EEEEENS5_IJNS4_10UnderscoreESZ_SZ_EEEEENS4_13SM90_TMA_LOADENS4_14ComposedLayoutINS4_7SwizzleILi3ELi4ELi3EEENS4_18smem_ptr_flag_bitsILi32EEENST_INS5_IJNSA_ILi8EEENSA_ILi32EEEEEENS5_IJS19_SB_EEEEEEEvNS4_8identityES12_S1D_vS1E_EENS_8epilogue10collective6detail29Sm90TmaWarpSpecializedAdapterINS1H_15DefaultEpilogueISJ_SK_SK_NS1G_6thread17LinearCombinationISJ_Li1EffLNS1L_9ScaleType4KindE0ELNS_15FloatRoundStyleE2ESJ_EENS1_15EpilogueDefaultEEEEEvvEEEEvNT_6ParamsE,"ax",@progbits
	.align	128
.text._ZN7cutlass13device_kernelINS_4gemm6kernel13GemmUniversalIN4cute5tupleIJiiiiEEENS1_10collective13CollectiveMmaINS1_34MainloopSm90TmaGmmaWarpSpecializedILi2ENS5_IJNS4_1CILi1EEESB_SB_EEENS1_35KernelTmaWarpSpecializedCooperativeEEENS5_IJNSA_ILi256EEENSA_ILi128EEENSA_ILi64EEEEEENS_10tfloat32_tENS5_IJlSB_lEEESJ_SK_NS4_8TiledMMAINS4_8MMA_AtomIJNS4_4SM904GMMA30MMA_64x128x8_F32TF32TF32_SS_TNILNSO_7ScaleInE1ELSQ_1EEEEEENS4_6LayoutINS5_IJNSA_ILi2EEESB_SB_EEENS5_IJSB_NSA_ILi0EEESW_EEEEENS5_IJNS4_10UnderscoreESZ_SZ_EEEEENS4_13SM90_TMA_LOADENS4_14ComposedLayoutINS4_7SwizzleILi3ELi4ELi3EEENS4_18smem_ptr_flag_bitsILi32EEENST_INS5_IJNSA_ILi8EEENSA_ILi32EEEEEENS5_IJS19_SB_EEEEEEEvNS4_8identityES12_S1D_vS1E_EENS_8epilogue10collective6detail29Sm90TmaWarpSpecializedAdapterINS1H_15DefaultEpilogueISJ_SK_SK_NS1G_6thread17LinearCombinationISJ_Li1EffLNS1L_9ScaleType4KindE0ELNS_15FloatRoundStyleE2ESJ_EENS1_15EpilogueDefaultEEEEEvvEEEEvNT_6ParamsE:
        .type           _ZN7cutlass13device_kernelINS_4gemm6kernel13GemmUniversalIN4cute5tupleIJiiiiEEENS1_10collective13CollectiveMmaINS1_34MainloopSm90TmaGmmaWarpSpecializedILi2ENS5_IJNS4_1CILi1EEESB_SB_EEENS1_35KernelTmaWarpSpecializedCooperativeEEENS5_IJNSA_ILi256EEENSA_ILi128EEENSA_ILi64EEEEEENS_10tfloat32_tENS5_IJlSB_lEEESJ_SK_NS4_8TiledMMAINS4_8MMA_AtomIJNS4_4SM904GMMA30MMA_64x128x8_F32TF32TF32_SS_TNILNSO_7ScaleInE1ELSQ_1EEEEEENS4_6LayoutINS5_IJNSA_ILi2EEESB_SB_EEENS5_IJSB_NSA_ILi0EEESW_EEEEENS5_IJNS4_10UnderscoreESZ_SZ_EEEEENS4_13SM90_TMA_LOADENS4_14ComposedLayoutINS4_7SwizzleILi3ELi4ELi3EEENS4_18smem_ptr_flag_bitsILi32EEENST_INS5_IJNSA_ILi8EEENSA_ILi32EEEEEENS5_IJS19_SB_EEEEEEEvNS4_8identityES12_S1D_vS1E_EENS_8epilogue10collective6detail29Sm90TmaWarpSpecializedAdapterINS1H_15DefaultEpilogueISJ_SK_SK_NS1G_6thread17LinearCombinationISJ_Li1EffLNS1L_9ScaleType4KindE0ELNS_15FloatRoundStyleE2ESJ_EENS1_15EpilogueDefaultEEEEEvvEEEEvNT_6ParamsE,@function
        .size           _ZN7cutlass13device_kernelINS_4gemm6kernel13GemmUniversalIN4cute5tupleIJiiiiEEENS1_10collective13CollectiveMmaINS1_34MainloopSm90TmaGmmaWarpSpecializedILi2ENS5_IJNS4_1CILi1EEESB_SB_EEENS1_35KernelTmaWarpSpecializedCooperativeEEENS5_IJNSA_ILi256EEENSA_ILi128EEENSA_ILi64EEEEEENS_10tfloat32_tENS5_IJlSB_lEEESJ_SK_NS4_8TiledMMAINS4_8MMA_AtomIJNS4_4SM904GMMA30MMA_64x128x8_F32TF32TF32_SS_TNILNSO_7ScaleInE1ELSQ_1EEEEEENS4_6LayoutINS5_IJNSA_ILi2EEESB_SB_EEENS5_IJSB_NSA_ILi0EEESW_EEEEENS5_IJNS4_10UnderscoreESZ_SZ_EEEEENS4_13SM90_TMA_LOADENS4_14ComposedLayoutINS4_7SwizzleILi3ELi4ELi3EEENS4_18smem_ptr_flag_bitsILi32EEENST_INS5_IJNSA_ILi8EEENSA_ILi32EEEEEENS5_IJS19_SB_EEEEEEEvNS4_8identityES12_S1D_vS1E_EENS_8epilogue10collective6detail29Sm90TmaWarpSpecializedAdapterINS1H_15DefaultEpilogueISJ_SK_SK_NS1G_6thread17LinearCombinationISJ_Li1EffLNS1L_9ScaleType4KindE0ELNS_15FloatRoundStyleE2ESJ_EENS1_15EpilogueDefaultEEEEEvvEEEEvNT_6ParamsE,(.L_x_316 - _ZN7cutlass13device_kernelINS_4gemm6kernel13GemmUniversalIN4cute5tupleIJiiiiEEENS1_10collective13CollectiveMmaINS1_34MainloopSm90TmaGmmaWarpSpecializedILi2ENS5_IJNS4_1CILi1EEESB_SB_EEENS1_35KernelTmaWarpSpecializedCooperativeEEENS5_IJNSA_ILi256EEENSA_ILi128EEENSA_ILi64EEEEEENS_10tfloat32_tENS5_IJlSB_lEEESJ_SK_NS4_8TiledMMAINS4_8MMA_AtomIJNS4_4SM904GMMA30MMA_64x128x8_F32TF32TF32_SS_TNILNSO_7ScaleInE1ELSQ_1EEEEEENS4_6LayoutINS5_IJNSA_ILi2EEESB_SB_EEENS5_IJSB_NSA_ILi0EEESW_EEEEENS5_IJNS4_10UnderscoreESZ_SZ_EEEEENS4_13SM90_TMA_LOADENS4_14ComposedLayoutINS4_7SwizzleILi3ELi4ELi3EEENS4_18smem_ptr_flag_bitsILi32EEENST_INS5_IJNSA_ILi8EEENSA_ILi32EEEEEENS5_IJS19_SB_EEEEEEEvNS4_8identityES12_S1D_vS1E_EENS_8epilogue10collective6detail29Sm90TmaWarpSpecializedAdapterINS1H_15DefaultEpilogueISJ_SK_SK_NS1G_6thread17LinearCombinationISJ_Li1EffLNS1L_9ScaleType4KindE0ELNS_15FloatRoundStyleE2ESJ_EENS1_15EpilogueDefaultEEEEEvvEEEEvNT_6ParamsE)
        .other          _ZN7cutlass13device_kernelINS_4gemm6kernel13GemmUniversalIN4cute5tupleIJiiiiEEENS1_10collective13CollectiveMmaINS1_34MainloopSm90TmaGmmaWarpSpecializedILi2ENS5_IJNS4_1CILi1EEESB_SB_EEENS1_35KernelTmaWarpSpecializedCooperativeEEENS5_IJNSA_ILi256EEENSA_ILi128EEENSA_ILi64EEEEEENS_10tfloat32_tENS5_IJlSB_lEEESJ_SK_NS4_8TiledMMAINS4_8MMA_AtomIJNS4_4SM904GMMA30MMA_64x128x8_F32TF32TF32_SS_TNILNSO_7ScaleInE1ELSQ_1EEEEEENS4_6LayoutINS5_IJNSA_ILi2EEESB_SB_EEENS5_IJSB_NSA_ILi0EEESW_EEEEENS5_IJNS4_10UnderscoreESZ_SZ_EEEEENS4_13SM90_TMA_LOADENS4_14ComposedLayoutINS4_7SwizzleILi3ELi4ELi3EEENS4_18smem_ptr_flag_bitsILi32EEENST_INS5_IJNSA_ILi8EEENSA_ILi32EEEEEENS5_IJS19_SB_EEEEEEEvNS4_8identityES12_S1D_vS1E_EENS_8epilogue10collective6detail29Sm90TmaWarpSpecializedAdapterINS1H_15DefaultEpilogueISJ_SK_SK_NS1G_6thread17LinearCombinationISJ_Li1EffLNS1L_9ScaleType4KindE0ELNS_15FloatRoundStyleE2ESJ_EENS1_15EpilogueDefaultEEEEEvvEEEEvNT_6ParamsE,@"STO_CUDA_ENTRY STV_DEFAULT"
_ZN7cutlass13device_kernelINS_4gemm6kernel13GemmUniversalIN4cute5tupleIJiiiiEEENS1_10collective13CollectiveMmaINS1_34MainloopSm90TmaGmmaWarpSpecializedILi2ENS5_IJNS4_1CILi1EEESB_SB_EEENS1_35KernelTmaWarpSpecializedCooperativeEEENS5_IJNSA_ILi256EEENSA_ILi128EEENSA_ILi64EEEEEENS_10tfloat32_tENS5_IJlSB_lEEESJ_SK_NS4_8TiledMMAINS4_8MMA_AtomIJNS4_4SM904GMMA30MMA_64x128x8_F32TF32TF32_SS_TNILNSO_7ScaleInE1ELSQ_1EEEEEENS4_6LayoutINS5_IJNSA_ILi2EEESB_SB_EEENS5_IJSB_NSA_ILi0EEESW_EEEEENS5_IJNS4_10UnderscoreESZ_SZ_EEEEENS4_13SM90_TMA_LOADENS4_14ComposedLayoutINS4_7SwizzleILi3ELi4ELi3EEENS4_18smem_ptr_flag_bitsILi32EEENST_INS5_IJNSA_ILi8EEENSA_ILi32EEEEEENS5_IJS19_SB_EEEEEEEvNS4_8identityES12_S1D_vS1E_EENS_8epilogue10collective6detail29Sm90TmaWarpSpecializedAdapterINS1H_15DefaultEpilogueISJ_SK_SK_NS1G_6thread17LinearCombinationISJ_Li1EffLNS1L_9ScaleType4KindE0ELNS_15FloatRoundStyleE2ESJ_EENS1_15EpilogueDefaultEEEEEvvEEEEvNT_6ParamsE:
[----:B------:R-:W0:Y:S01]  /*0000*/  LDC R1, c[0x0][0x28] ;  /* 0x00000a00ff017b82 */ /* 0x000e220000000800 */
[----:B------:R-:W1:Y:S01]  /*0010*/  S2R R18, SR_TID.X ;  /* 0x0000000000127919 */ /* 0x000e620000002100 */
[----:B------:R-:W-:Y:S01]  /*0020*/  ELECT P0, URZ, PT ;  /* 0x00000000003f782f */ /* 0x000fe20003800000 */
[----:B------:R-:W-:Y:S01]  /*0030*/  BSSY B0, `(.L_x_0) ;  /* 0x000000f000007945 */ /* 0x000fe20003800000 */
[--C-:B-1----:R-:W-:Y:S02]  /*0040*/  SHF.R.U32.HI R0, RZ, 0x5, R18.reuse ;  /* 0x00000005ff007819 */ /* 0x102fe40000011612 */
[----:B------:R-:W-:-:S03]  /*0050*/  SHF.R.U32.HI R22, RZ, 0x7, R18 ;  /* 0x00000007ff167819 */ /* 0x000fc60000011612 */
[----:B------:R-:W1:Y:S04]  /*0060*/  SHFL.IDX PT, R5, R0, RZ, 0x1f ;  /* 0x00001fff00057589 */ /* 0x000e6800000e0000 */
[----:B------:R2:W3:Y:S01]  /*0070*/  SHFL.IDX PT, R8, R22, RZ, 0x1f ;  /* 0x00001fff16087589 */ /* 0x0004e200000e0000 */
[----:B-1----:R-:W-:-:S13]  /*0080*/  ISETP.NE.OR P0, PT, R5, RZ, !P0 ;  /* 0x000000ff0500720c */ /* 0x002fda0004705670 */
[----:B0-23--:R-:W-:Y:S05]  /*0090*/  @P0 BRA `(.L_x_1) ;  /* 0x0000000000200947 */ /* 0x00dfea0003800000 */
[----:B------:R-:W-:Y:S02]  /*00a0*/  ULDC.64 UR4, c[0x0][0x198] ;  /* 0x0000660000047ab9 */ /* 0x000fe40000000a00 */
[----:B------:R-:W-:Y:S02]  /*00b0*/  UIADD3 UR6, UP0, UR4, 0xf0, URZ ;  /* 0x000000f004067890 */ /* 0x000fe4000ff1e03f */
[----:B------:R-:W-:Y:S02]  /*00c0*/  UIADD3 UR4, UP1, UR4, 0x1f0, URZ ;  /* 0x000001f004047890 */ /* 0x000fe4000ff3e03f */
[----:B------:R-:W-:Y:S02]  /*00d0*/  UIADD3.X UR7, URZ, UR5, URZ, UP0, !UPT ;  /* 0x000000053f077290 */ /* 0x000fe400087fe43f */
[----:B------:R-:W-:-:S07]  /*00e0*/  UIADD3.X UR5, URZ, UR5, URZ, UP1, !UPT ;  /* 0x000000053f057290 */ /* 0x000fce0008ffe43f */
[----:B------:R0:W-:Y:S02]  /*00f0*/  UTMACCTL.PF [UR6] ;  /* 0x00000000060079b9 */ /* 0x0001e40008040000 */
[----:B------:R0:W-:Y:S02]  /*0100*/  UTMACCTL.PF [UR4] ;  /* 0x00000000040079b9 */ /* 0x0001e40008040000 */
[----:B0-----:R-:W-:Y:S01]  /*0110*/  NOP ;  /* 0x0000000000007918 */ /* 0x001fe20000000000 */
.L_x_1:
[----:B------:R-:W-:Y:S05]  /*0120*/  BSYNC B0 ;  /* 0x0000000000007941 */ /* 0x000fea0003800000 */
.L_x_0:
[----:B------:R-:W0:Y:S02]  /*0130*/  SHFL.IDX PT, R2, R0, RZ, 0x1f ;  /* 0x00001fff00027589 */ /* 0x000e2400000e0000 */
[----:B0-----:R-:W-:-:S13]  /*0140*/  ISETP.NE.AND P0, PT, R2, RZ, PT ;  /* 0x000000ff0200720c */ /* 0x001fda0003f05270 */
[----:B------:R-:W-:Y:S05]  /*0150*/  @P0 BRA `(.L_x_2) ;  /* 0x0000000000480947 */ /* 0x000fea0003800000 */
[----:B------:R-:W0:Y:S01]  /*0160*/  S2UR UR8, SR_CgaCtaId ;  /* 0x00000000000879c3 */ /* 0x000e220000008800 */
[----:B------:R-:W-:Y:S01]  /*0170*/  UMOV UR4, 0x400 ;  /* 0x0000040000047882 */ /* 0x000fe20000000000 */
[----:B------:R-:W-:Y:S01]  /*0180*/  UMOV UR5, 0x1 ;  /* 0x0000000100057882 */ /* 0x000fe20000000000 */
[----:B------:R-:W-:Y:S01]  /*0190*/  UMOV UR6, 0x100 ;  /* 0x0000010000067882 */ /* 0x000fe20000000000 */
[----:B------:R-:W-:Y:S01]  /*01a0*/  ELECT P0, URZ, PT ;  /* 0x00000000003f782f */ /* 0x000fe20003800000 */
[----:B------:R-:W-:-:S04]  /*01b0*/  UIADD3 UR6, -UR6, 0x100000, URZ ;  /* 0x0010000006067890 */ /* 0x000fc8000fffe13f */
[----:B------:R-:W-:Y:S02]  /*01c0*/  USHF.L.U32 UR7, UR6, 0xb, URZ ;  /* 0x0000000b06077899 */ /* 0x000fe4000800063f */
[----:B------:R-:W-:Y:S02]  /*01d0*/  USHF.L.U32 UR6, UR6, 0x1, URZ ;  /* 0x0000000106067899 */ /* 0x000fe4000800063f */
[----:B0-----:R-:W-:Y:S02]  /*01e0*/  ULEA UR8, UR8, UR4, 0x18 ;  /* 0x0000000408087291 */ /* 0x001fe4000f8ec03f */
[----:B------:R-:W-:-:S04]  /*01f0*/  UIADD3 UR4, -UR5, 0x100000, URZ ;  /* 0x0010000005047890 */ /* 0x000fc8000fffe13f */
[----:B------:R-:W-:Y:S02]  /*0200*/  USHF.L.U32 UR5, UR4, 0xb, URZ ;  /* 0x0000000b04057899 */ /* 0x000fe4000800063f */
[----:B------:R-:W-:Y:S01]  /*0210*/  USHF.L.U32 UR4, UR4, 0x1, URZ ;  /* 0x0000000104047899 */ /* 0x000fe2000800063f */
[----:B------:R-:W0:Y:S11]  /*0220*/  FENCE.VIEW.ASYNC.S ;  /* 0x00000000000073c6 */ /* 0x000e360000000000 */
[----:B0-----:R0:W1:Y:S01]  /*0230*/  SYNCS.EXCH.64 URZ, [UR8], UR4 ;  /* 0x00000004083f75b2 */ /* 0x0010620008000100 */
[----:B------:R0:W2:Y:S01]  /*0240*/  SYNCS.EXCH.64 URZ, [UR8+0x10], UR6 ;  /* 0x00001006083f75b2 */ /* 0x0000a20008000100 */
[----:B------:R0:W3:Y:S01]  /*0250*/  SYNCS.EXCH.64 URZ, [UR8+0x8], UR4 ;  /* 0x00000804083f75b2 */ /* 0x0000e20008000100 */
[----:B------:R0:W4:Y:S01]  /*0260*/  SYNCS.EXCH.64 URZ, [UR8+0x18], UR6 ;  /* 0x00001806083f75b2 */ /* 0x0001220008000100 */
[----:B------:R-:W-:Y:S01]  /*0270*/  NOP ;  /* 0x0000000000007918 */ /* 0x000fe20000000000 */
.L_x_2:
[----:B------:R-:W5:Y:S01]  /*0280*/  SHFL.IDX PT, R0, R0, RZ, 0x1f ;  /* 0x00001fff00007589 */ /* 0x000f6200000e0000 */
[----:B------:R-:W-:Y:S01]  /*0290*/  ELECT P0, URZ, PT ;  /* 0x00000000003f782f */ /* 0x000fe20003800000 */
[----:B------:R-:W1:Y:S01]  /*02a0*/  LDC R2, c[0x0][0x65c] ;  /* 0x00019700ff027b82 */ /* 0x000e620000000800 */
[----:B------:R-:W-:Y:S01]  /*02b0*/  SHF.R.S32.HI R6, RZ, 0x1f, R5 ;  /* 0x0000001fff067819 */ /* 0x000fe20000011405 */
[----:B------:R-:W2:Y:S01]  /*02c0*/  S2R R3, SR_CTAID.Y ;  /* 0x0000000000037919 */ /* 0x000ea20000002600 */
[----:B0-----:R-:W-:Y:S01]  /*02d0*/  UMOV UR4, 0x20 ;  /* 0x0000002000047882 */ /* 0x001fe20000000000 */
[----:B------:R-:W-:Y:S01]  /*02e0*/  ISETP.NE.AND P2, PT, R8, RZ, PT ;  /* 0x000000ff0800720c */ /* 0x000fe20003f45270 */
[----:B------:R-:W-:Y:S01]  /*02f0*/  NOP ;  /* 0x0000000000007918 */ /* 0x000fe20000000000 */
[----:B------:R-:W0:Y:S01]  /*0300*/  S2R R4, SR_CTAID.X ;  /* 0x0000000000047919 */ /* 0x000e220000002500 */
[----:B------:R-:W-:Y:S01]  /*0310*/  LEA.HI R6, R6, R5, RZ, 0x2 ;  /* 0x0000000506067211 */ /* 0x000fe200078f10ff */
[----:B------:R-:W-:Y:S01]  /*0320*/  NOP ;  /* 0x0000000000007918 */ /* 0x000fe20000000000 */
[----:B-----5:R-:W-:-:S02]  /*0330*/  ISETP.NE.OR P0, PT, R0, RZ, !P0 ;  /* 0x000000ff0000720c */ /* 0x020fc40004705670 */
[----:B-1----:R-:W-:-:S04]  /*0340*/  ISETP.NE.AND P3, PT, R2, 0x1, PT ;  /* 0x000000010200780c */ /* 0x002fc80003f65270 */
[----:B------:R-:W-:Y:S02]  /*0350*/  P2R R0, PR, RZ, 0x8 ;  /* 0x00000008ff007803 */ /* 0x000fe40000000000 */
[----:B------:R-:W-:-:S05]  /*0360*/  LOP3.LUT R0, R6, 0xfffffffc, RZ, 0xc0, !PT ;  /* 0xfffffffc06007812 */ /* 0x000fca00078ec0ff */
[----:B------:R-:W-:Y:S01]  /*0370*/  VOTEU.ALL UP0, P0 ;  /* 0x00000000003f7886 */ /* 0x000fe20000000000 */
[----:B------:R-:W-:Y:S01]  /*0380*/  IMAD.IADD R0, R5, 0x1, -R0 ;  /* 0x0000000105007824 */ /* 0x000fe200078e0a00 */
[----:B------:R-:W0:Y:S01]  /*0390*/  @P3 LDC R17, c[0x0][0x10] ;  /* 0x00000400ff113b82 */ /* 0x000e220000000800 */
[----:B------:R-:W-:Y:S01]  /*03a0*/  VOTEU.ALL UP1, P0 ;  /* 0x00000000003f7886 */ /* 0x000fe20000020000 */
[----:B--2---:R-:W-:Y:S01]  /*03b0*/  @P3 IMAD.MOV.U32 R6, RZ, RZ, R3 ;  /* 0x000000ffff063224 */ /* 0x004fe200078e0003 */
[----:B------:R-:W-:Y:S01]  /*03c0*/  @!UP0 UMOV UR6, 0x400 ;  /* 0x0000040000068882 */ /* 0x000fe20000000000 */
[----:B------:R-:W-:-:S04]  /*03d0*/  @!UP0 UIADD3 UR4, -UR4, 0x100000, URZ ;  /* 0x0010000004048890 */ /* 0x000fc8000fffe13f */
[----:B------:R-:W-:Y:S02]  /*03e0*/  @!UP0 USHF.L.U32 UR5, UR4, 0xb, URZ ;  /* 0x0000000b04058899 */ /* 0x000fe4000800063f */
[----:B------:R-:W-:Y:S01]  /*03f0*/  @!UP0 USHF.L.U32 UR4, UR4, 0x1, URZ ;  /* 0x0000000104048899 */ /* 0x000fe2000800063f */
[----:B------:R-:W-:Y:S02]  /*0400*/  @P3 IMAD.MOV.U32 R7, RZ, RZ, RZ ;  /* 0x000000ffff073224 */ /* 0x000fe400078e00ff */
[----:B------:R-:W-:Y:S01]  /*0410*/  IMAD.MOV.U32 R5, RZ, RZ, RZ ;  /* 0x000000ffff057224 */ /* 0x000fe200078e00ff */
[----:B------:R-:W1:Y:S01]  /*0420*/  @!UP0 S2UR UR7, SR_CgaCtaId ;  /* 0x00000000000789c3 */ /* 0x000e620000008800 */
[----:B------:R-:W-:-:S07]  /*0430*/  @P3 IMAD.MOV.U32 R11, RZ, RZ, RZ ;  /* 0x000000ffff0b3224 */ /* 0x000fce00078e00ff */
[----:B------:R-:W2:Y:S01]  /*0440*/  @!P3 LDC R9, c[0x0][0xc] ;  /* 0x00000300ff09bb82 */ /* 0x000ea20000000800 */
[----:B0-----:R-:W-:-:S04]  /*0450*/  @P3 IMAD.WIDE.U32 R16, R4, R17, R6 ;  /* 0x0000001104103225 */ /* 0x001fc800078e0006 */
[----:B------:R-:W-:Y:S01]  /*0460*/  @P3 IMAD.IADD R17, R17, 0x1, R11 ;  /* 0x0000000111113824 */ /* 0x000fe200078e020b */
[----:B-1----:R-:W-:Y:S01]  /*0470*/  @!UP0 ULEA UR6, UR7, UR6, 0x18 ;  /* 0x0000000607068291 */ /* 0x002fe2000f8ec03f */
[----:B------:R-:W-:Y:S01]  /*0480*/  VOTEU.ALL UP0, P0 ;  /* 0x00000000003f7886 */ /* 0x000fe20000000000 */
[----:B------:R-:W-:-:S04]  /*0490*/  ISETP.NE.AND P0, PT, R0, 0x3, PT ;  /* 0x000000030000780c */ /* 0x000fc80003f05270 */
[----:B------:R-:W-:Y:S01]  /*04a0*/  ISETP.EQ.OR P0, PT, R0, RZ, !P0 ;  /* 0x000000ff0000720c */ /* 0x000fe20004702670 */
[----:B--2---:R-:W-:-:S03]  /*04b0*/  @!P3 IMAD.WIDE.U32 R6, R9, R3, R4 ;  /* 0x000000030906b225 */ /* 0x004fc600078e0004 */
[C---:B------:R-:W-:Y:S01]  /*04c0*/  ISETP.EQ.AND P0, PT, R8.reuse, RZ, P0 ;  /* 0x000000ff0800720c */ /* 0x040fe20000702270 */
[----:B------:R-:W-:Y:S01]  /*04d0*/  VIADD R8, R8, 0xffffffff ;  /* 0xffffffff08087836 */ /* 0x000fe20000000000 */
[----:B------:R-:W0:Y:S02]  /*04e0*/  FENCE.VIEW.ASYNC.S ;  /* 0x00000000000073c6 */ /* 0x000e240000000000 */
[----:B0-----:R0:W3:Y:S01]  /*04f0*/  @!UP0 SYNCS.EXCH.64 URZ, [UR6+0x30], UR4 ;  /* 0x00003004063f85b2 */ /* 0x0010e20008000100 */
[----:B------:R-:W-:Y:S01]  /*0500*/  @!P3 IMAD.MOV.U32 R16, RZ, RZ, R6 ;  /* 0x000000ffff10b224 */ /* 0x000fe200078e0006 */
[----:B------:R-:W-:Y:S01]  /*0510*/  SEL R19, RZ, 0x1, !P0 ;  /* 0x00000001ff137807 */ /* 0x000fe20004000000 */
[----:B------:R-:W-:Y:S01]  /*0520*/  @!P3 IMAD.MOV.U32 R17, RZ, RZ, R7 ;  /* 0x000000ffff11b224 */ /* 0x000fe200078e0007 */
[----:B------:R-:W-:-:S04]  /*0530*/  ISETP.GE.U32.AND P1, PT, R8, 0x2, PT ;  /* 0x000000020800780c */ /* 0x000fc80003f26070 */
[----:B------:R-:W-:Y:S01]  /*0540*/  SEL R19, R19, 0x2, P1 ;  /* 0x0000000213137807 */ /* 0x000fe20000800000 */
[----:B------:R0:W3:Y:S01]  /*0550*/  @!UP1 SYNCS.EXCH.64 URZ, [UR6+0x38], UR4 ;  /* 0x00003804063f95b2 */ /* 0x0000e20008000100 */
[----:B------:R-:W-:Y:S01]  /*0560*/  NOP ;  /* 0x0000000000007918 */ /* 0x000fe20000000000 */
[----:B---34-:R-:W-:Y:S06]  /*0570*/  BAR.SYNC.DEFER_BLOCKING 0x0 ;  /* 0x0000000000007b1d */ /* 0x018fec0000010000 */
[----:B------:R-:W-:Y:S05]  /*0580*/  @!P2 BRA `(.L_x_3) ;  /* 0x000000a80000a947 */ /* 0x000fea0003800000 */
[----:B------:R-:W-:-:S13]  /*0590*/  ISETP.GT.U32.AND P0, PT, R8, 0x1, PT ;  /* 0x000000010800780c */ /* 0x000fda0003f04070 */
[----:B0-----:R-:W-:Y:S05]  /*05a0*/  @P0 EXIT ;  /* 0x000000000000094d */ /* 0x001fea0003800000 */
[----:B------:R-:W-:Y:S01]  /*05b0*/  ULDC.64 UR4, c[0x0][0x650] ;  /* 0x0001940000047ab9 */ /* 0x000fe20000000a00 */
[----:B------:R-:W-:Y:S01]  /*05c0*/  PRMT R0, RZ, 0x7610, R0 ;  /* 0x00007610ff007816 */ /* 0x000fe20000000000 */
[----:B------:R-:W-:Y:S01]  /*05d0*/  IMAD.MOV.U32 R152, RZ, RZ, -0x1 ;  /* 0xffffffffff987424 */ /* 0x000fe200078e00ff */
[----:B------:R-:W-:Y:S01]  /*05e0*/  ISETP.GE.U32.AND P0, PT, R16, UR4, PT ;  /* 0x0000000410007c0c */ /* 0x000fe2000bf06070 */
[----:B------:R-:W-:Y:S02]  /*05f0*/  IMAD.MOV.U32 R153, RZ, RZ, -0x1 ;  /* 0xffffffffff997424 */ /* 0x000fe400078e00ff */
[----:B------:R-:W-:Y:S01]  /*0600*/  IMAD.MOV.U32 R23, RZ, RZ, -0x1 ;  /* 0xffffffffff177424 */ /* 0x000fe200078e00ff */
[----:B------:R-:W-:-:S13]  /*0610*/  ISETP.GE.U32.AND.EX P0, PT, R17, UR5, PT, P0 ;  /* 0x0000000511007c0c */ /* 0x000fda000bf06100 */
[----:B------:R-:W-:Y:S05]  /*0620*/  @P0 BRA `(.L_x_4) ;  /* 0x0000000400540947 */ /* 0x000fea0003800000 */
[----:B------:R-:W0:Y:S01]  /*0630*/  LDC.64 R14, c[0x0][0x628] ;  /* 0x00018a00ff0e7b82 */ /* 0x000e220000000a00 */
[----:B------:R-:W-:Y:S02]  /*0640*/  IMAD.MOV.U32 R6, RZ, RZ, R16 ;  /* 0x000000ffff067224 */ /* 0x000fe400078e0010 */
[----:B------:R-:W-:-:S05]  /*0650*/  IMAD.MOV.U32 R7, RZ, RZ, R17 ;  /* 0x000000ffff077224 */ /* 0x000fca00078e0011 */
[----:B------:R-:W1:Y:S08]  /*0660*/  LDC R0, c[0x0][0x630] ;  /* 0x00018c00ff007b82 */ /* 0x000e700000000800 */
[----:B------:R-:W2:Y:S01]  /*0670*/  LDC.64 R20, c[0x0][0x620] ;  /* 0x00018800ff147b82 */ /* 0x000ea20000000a00 */
[----:B0-----:R-:W-:-:S04]  /*0680*/  ISETP.NE.U32.AND P0, PT, R14, RZ, PT ;  /* 0x000000ff0e00720c */ /* 0x001fc80003f05070 */
[----:B------:R-:W-:-:S13]  /*0690*/  ISETP.NE.AND.EX P0, PT, R15, RZ, PT, P0 ;  /* 0x000000ff0f00720c */ /* 0x000fda0003f05300 */
[----:B-12---:R-:W-:Y:S05]  /*06a0*/  @!P0 BRA `(.L_x_5) ;  /* 0x0000000000288947 */ /* 0x006fea0003800000 */
[----:B------:R-:W0:Y:S02]  /*06b0*/  LDC R11, c[0x0][0x634] ;  /* 0x00018d00ff0b7b82 */ /* 0x000e240000000800 */
[----:B0-----:R-:W-:-:S05]  /*06c0*/  IADD3 R11, P0, R16, R11, RZ ;  /* 0x0000000b100b7210 */ /* 0x001fca0007f1e0ff */
[----:B------:R-:W-:-:S04]  /*06d0*/  IMAD.X R13, RZ, RZ, R17, P0 ;  /* 0x000000ffff0d7224 */ /* 0x000fc800000e0611 */
[----:B------:R-:W-:-:S04]  /*06e0*/  IMAD.WIDE.U32 R6, R13, R14, RZ ;  /* 0x0000000e0d067225 */ /* 0x000fc800078e00ff */
[----:B------:R-:W-:-:S04]  /*06f0*/  IMAD.WIDE.U32 R8, P0, R11, R15, R6 ;  /* 0x0000000f0b087225 */ /* 0x000fc80007800006 */
[----:B------:R-:W-:-:S04]  /*0700*/  IMAD.WIDE.U32 R6, R11, R14, RZ ;  /* 0x0000000e0b067225 */ /* 0x000fc800078e00ff */
[----:B------:R-:W-:Y:S01]  /*0710*/  IMAD.X R11, RZ, RZ, RZ, P0 ;  /* 0x000000ffff0b7224 */ /* 0x000fe200000e06ff */
[----:B------:R-:W-:Y:S01]  /*0720*/  IADD3 RZ, P0, R7, R8, RZ ;  /* 0x0000000807ff7210 */ /* 0x000fe20007f1e0ff */
[----:B------:R-:W-:-:S04]  /*0730*/  IMAD.MOV.U32 R10, RZ, RZ, R9 ;  /* 0x000000ffff0a7224 */ /* 0x000fc800078e0009 */
[----:B------:R-:W-:-:S08]  /*0740*/  IMAD.WIDE.U32.X R6, R13, R15, R10, P0 ;  /* 0x0000000f0d067225 */ /* 0x000fd000000e040a */
.L_x_5:
[-CC-:B------:R-:W-:Y:S01]  /*0750*/  SHF.R.U64 R23, R6, R0.reuse, R7.reuse ;  /* 0x0000000006177219 */ /* 0x180fe20000001207 */
[----:B------:R-:W0:Y:S01]  /*0760*/  LDC R10, c[0x0][0x618] ;  /* 0x00018600ff0a7b82 */ /* 0x000e220000000800 */
[----:B------:R-:W-:Y:S01]  /*0770*/  SHF.R.U32.HI R5, RZ, R0, R7 ;  /* 0x00000000ff057219 */ /* 0x000fe20000011607 */
[----:B------:R-:W-:Y:S01]  /*0780*/  ULDC UR4, c[0x0][0x150] ;  /* 0x0000540000047ab9 */ /* 0x000fe20000000800 */
[----:B------:R-:W-:Y:S02]  /*0790*/  IADD3 R9, P0, RZ, -R23, RZ ;  /* 0x80000017ff097210 */ /* 0x000fe40007f1e0ff */
[----:B------:R-:W-:-:S03]  /*07a0*/  I2FP.F32.U32 R0, R4 ;  /* 0x0000000400007245 */ /* 0x000fc60000201000 */
[----:B------:R-:W1:Y:S01]  /*07b0*/  LDC.64 R28, c[0x0][0x640] ;  /* 0x00019000ff1c7b82 */ /* 0x000e620000000a00 */
[----:B------:R-:W-:Y:S02]  /*07c0*/  IMAD.X R11, RZ, RZ, ~R5, P0 ;  /* 0x000000ffff0b7224 */ /* 0x000fe400000e0e05 */
[----:B------:R-:W-:Y:S01]  /*07d0*/  FMUL R0, R0, UR4 ;  /* 0x0000000400007c20 */ /* 0x000fe20008400000 */
[----:B------:R-:W-:Y:S01]  /*07e0*/  IMAD.WIDE.U32 R6, R9, R20, R16 ;  /* 0x0000001409067225 */ /* 0x000fe200078e0010 */
[----:B------:R-:W-:-:S03]  /*07f0*/  ULDC UR4, c[0x0][0x154] ;  /* 0x0000550000047ab9 */ /* 0x000fc60000000800 */
[----:B------:R-:W-:Y:S01]  /*0800*/  IMAD R8, R11, R20, RZ ;  /* 0x000000140b087224 */ /* 0x000fe200078e02ff */
[----:B------:R-:W2:Y:S01]  /*0810*/  LDC R5, c[0x0][0x144] ;  /* 0x00005100ff057b82 */ /* 0x000ea20000000800 */
[----:B------:R-:W3:Y:S02]  /*0820*/  F2I.U32.TRUNC.NTZ R0, R0 ;  /* 0x0000000000007305 */ /* 0x000ee4000020f000 */
[----:B------:R-:W-:-:S04]  /*0830*/  IMAD R9, R9, R21, R8 ;  /* 0x0000001509097224 */ /* 0x000fc800078e0208 */
[----:B------:R-:W-:Y:S01]  /*0840*/  IMAD.IADD R7, R7, 0x1, R9 ;  /* 0x0000000107077824 */ /* 0x000fe200078e0209 */
[----:B------:R-:W4:Y:S01]  /*0850*/  LDC R12, c[0x0][0x608] ;  /* 0x00018200ff0c7b82 */ /* 0x000f220000000800 */
[----:B------:R-:W-:-:S03]  /*0860*/  IMAD.MOV.U32 R9, RZ, RZ, -0x1 ;  /* 0xffffffffff097424 */ /* 0x000fc600078e00ff */
[-CC-:B0-----:R-:W-:Y:S02]  /*0870*/  SHF.R.U64 R20, R6, R10.reuse, R7.reuse ;  /* 0x0000000a06147219 */ /* 0x181fe40000001207 */
[----:B------:R-:W-:Y:S02]  /*0880*/  I2FP.F32.U32 R6, R3 ;  /* 0x0000000300067245 */ /* 0x000fe40000201000 */
[----:B------:R-:W0:Y:S01]  /*0890*/  LDC R26, c[0x0][0x658] ;  /* 0x00019600ff1a7b82 */ /* 0x000e220000000800 */
[----:B-1----:R-:W-:Y:S01]  /*08a0*/  ISETP.NE.U32.AND P0, PT, R28, RZ, PT ;  /* 0x000000ff1c00720c */ /* 0x002fe20003f05070 */
[----:B---3--:R-:W-:Y:S01]  /*08b0*/  IMAD.MOV R8, RZ, RZ, -R0 ;  /* 0x000000ffff087224 */ /* 0x008fe200078e0a00 */
[----:B------:R-:W-:Y:S01]  /*08c0*/  SHF.R.U32.HI R7, RZ, R10, R7 ;  /* 0x0000000aff077219 */ /* 0x000fe20000011607 */
[----:B------:R-:W-:Y:S01]  /*08d0*/  FMUL R6, R6, UR4 ;  /* 0x0000000406067c20 */ /* 0x000fe20008400000 */
[----:B------:R-:W-:-:S03]  /*08e0*/  ISETP.NE.AND.EX P0, PT, R29, RZ, PT, P0 ;  /* 0x000000ff1d00720c */ /* 0x000fc60003f05300 */
[----:B------:R-:W1:Y:S01]  /*08f0*/  LDC R14, c[0x0][0x148] ;  /* 0x00005200ff0e7b82 */ /* 0x000e620000000800 */
[----:B--2---:R-:W-:-:S07]  /*0900*/  IMAD R0, R5, R8, R4 ;  /* 0x0000000805007224 */ /* 0x004fce00078e0204 */
[----:B------:R-:W2:Y:S01]  /*0910*/  LDC R24, c[0x0][0x600] ;  /* 0x00018000ff187b82 */ /* 0x000ea20000000800 */
[-CC-:B----4-:R-:W-:Y:S02]  /*0920*/  SHF.R.U64 R30, R20, R12.reuse, R7.reuse ;  /* 0x0000000c141e7219 */ /* 0x190fe40000001207 */
[----:B------:R-:W-:Y:S01]  /*0930*/  SHF.R.U32.HI R5, RZ, R12, R7 ;  /* 0x0000000cff057219 */ /* 0x000fe20000011607 */
[----:B------:R-:W-:Y:S01]  /*0940*/  IMAD.MOV.U32 R7, RZ, RZ, 0x1 ;  /* 0x00000001ff077424 */ /* 0x000fe200078e00ff */
[----:B------:R3:W4:Y:S03]  /*0950*/  F2I.U32.TRUNC.NTZ R12, R6 ;  /* 0x00000006000c7305 */ /* 0x000726000020f000 */
[----:B------:R-:W1:Y:S01]  /*0960*/  LDC R15, c[0x0][0x648] ;  /* 0x00019200ff0f7b82 */ /* 0x000e620000000800 */
[-C--:B0-----:R-:W-:Y:S02]  /*0970*/  SHF.L.U32 R4, R9, R26.reuse, RZ ;  /* 0x0000001a09047219 */ /* 0x081fe400000006ff */
[----:B------:R-:W-:-:S02]  /*0980*/  SHF.R.U64 R32, R30, R26, R5 ;  /* 0x0000001a1e207219 */ /* 0x000fc40000001205 */
[----:B------:R-:W-:Y:S02]  /*0990*/  LOP3.LUT R11, RZ, R4, RZ, 0x33, !PT ;  /* 0x00000004ff0b7212 */ /* 0x000fe400078e33ff */
[-C--:B------:R-:W-:Y:S01]  /*09a0*/  SHF.R.U32.HI R5, RZ, R26.reuse, R5 ;  /* 0x0000001aff057219 */ /* 0x080fe20000011605 */
[----:B------:R-:W0:Y:S01]  /*09b0*/  LDC R21, c[0x0][0x638] ;  /* 0x00018e00ff157b82 */ /* 0x000e220000000800 */
[----:B------:R-:W-:Y:S01]  /*09c0*/  SHF.L.U32 R10, R7, R26, RZ ;  /* 0x0000001a070a7219 */ /* 0x000fe200000006ff */
[----:B------:R-:W-:-:S06]  /*09d0*/  IMAD.MOV.U32 R4, RZ, RZ, R32 ;  /* 0x000000ffff047224 */ /* 0x000fcc00078e0020 */
[----:B------:R-:W0:Y:S01]  /*09e0*/  LDC R152, c[0x0][0x610] ;  /* 0x00018400ff987b82 */ /* 0x000e220000000800 */
[----:B---34-:R-:W-:Y:S05]  /*09f0*/  @!P0 BRA `(.L_x_6) ;  /* 0x0000000000288947 */ /* 0x018fea0003800000 */
[----:B------:R-:W3:Y:S02]  /*0a00*/  LDC R9, c[0x0][0x64c] ;  /* 0x00019300ff097b82 */ /* 0x000ee40000000800 */
[----:B---3--:R-:W-:-:S05]  /*0a10*/  IADD3 R9, P0, R32, R9, RZ ;  /* 0x0000000920097210 */ /* 0x008fca0007f1e0ff */
        /* <DEDUP_REMOVED lines=8> */
.L_x_6:
[----:B-1----:R-:W-:Y:S01]  /*0aa0*/  SHF.R.U64 R4, R4, R15, R5 ;  /* 0x0000000f04047219 */ /* 0x002fe20000001205 */
[----:B--2---:R-:W-:Y:S01]  /*0ab0*/  VIADD R5, R24, 0xffffffff ;  /* 0xffffffff18057836 */ /* 0x004fe20000000000 */
[----:B------:R-:W-:Y:S01]  /*0ac0*/  LOP3.LUT R11, R30, R11, RZ, 0xc0, !PT ;  /* 0x0000000b1e0b7212 */ /* 0x000fe200078ec0ff */
[----:B------:R-:W-:Y:S02]  /*0ad0*/  IMAD.MOV R12, RZ, RZ, -R12 ;  /* 0x000000ffff0c7224 */ /* 0x000fe400078e0a0c */
[----:B------:R-:W-:Y:S01]  /*0ae0*/  IMAD.MOV R6, RZ, RZ, -R4 ;  /* 0x000000ffff067224 */ /* 0x000fe200078e0a04 */
[----:B------:R-:W-:Y:S01]  /*0af0*/  LOP3.LUT R5, R20, R5, RZ, 0xc0, !PT ;  /* 0x0000000514057212 */ /* 0x000fe200078ec0ff */
[----:B------:R-:W-:Y:S02]  /*0b00*/  @P3 IMAD R0, R14, R12, R3 ;  /* 0x0000000c0e003224 */ /* 0x000fe400078e0203 */
[----:B------:R-:W-:Y:S02]  /*0b10*/  IMAD R11, R10, R4, R11 ;  /* 0x000000040a0b7224 */ /* 0x000fe400078e020b */
[----:B0-----:R-:W-:-:S02]  /*0b20*/  IMAD R3, R6, R21, R32 ;  /* 0x0000001506037224 */ /* 0x001fc400078e0220 */
[----:B------:R-:W-:Y:S02]  /*0b30*/  IMAD R152, R11, R152, R0 ;  /* 0x000000980b987224 */ /* 0x000fe400078e0200 */
[----:B------:R-:W-:Y:S02]  /*0b40*/  IMAD R3, R3, R24, R5 ;  /* 0x0000001803037224 */ /* 0x000fe400078e0205 */
[----:B------:R-:W-:-:S03]  /*0b50*/  IMAD.MOV.U32 R0, RZ, RZ, 0x1 ;  /* 0x00000001ff007424 */ /* 0x000fc600078e00ff */
[----:B------:R-:W-:Y:S02]  /*0b60*/  SEL R153, R3, R152, !P3 ;  /* 0x0000009803997207 */ /* 0x000fe40005800000 */
[----:B------:R-:W-:-:S07]  /*0b70*/  SEL R152, R152, R3, !P3 ;  /* 0x0000000398987207 */ /* 0x000fce0005800000 */
.L_x_4:
[----:B------:R-:W-:-:S08]  /*0b80*/  NOP ;  /* 0x0000000000007918 */ /* 0x000fd00000000000 */
[----:B------:R-:W0:Y:S02]  /*0b90*/  USETMAXREG.TRY_ALLOC.CTAPOOL UP0, 0xe8 ;  /* 0x000000e8000079c8 */ /* 0x000e240008000600 */
[----:B0-----:R-:W-:-:S13]  /*0ba0*/  PLOP3.LUT P0, PT, PT, PT, UP0, 0x80, 0x0 ;  /* 0x000000000000781c */ /* 0x001fda0003f0f008 */
[----:B------:R-:W-:Y:S05]  /*0bb0*/  @!P0 BRA `(.L_x_4) ;  /* 0xfffffffc00f08947 */ /* 0x000fea000383ffff */
[----:B------:R-:W-:Y:S01]  /*0bc0*/  ULDC.64 UR4, c[0x0][0x598] ;  /* 0x0001660000047ab9 */ /* 0x000fe20000000a00 */
[----:B------:R-:W-:Y:S01]  /*0bd0*/  ULDC.64 UR36, c[0x0][0x208] ;  /* 0x0000820000247ab9 */ /* 0x000fe20000000a00 */
[----:B------:R-:W-:-:S04]  /*0be0*/  ISETP.NE.U32.AND P0, PT, RZ, UR4, PT ;  /* 0x00000004ff007c0c */ /* 0x000fc8000bf05070 */
[----:B------:R-:W-:-:S13]  /*0bf0*/  ISETP.NE.AND.EX P0, PT, RZ, UR5, PT, P0 ;  /* 0x00000005ff007c0c */ /* 0x000fda000bf05300 */
[----:B------:R-:W-:Y:S05]  /*0c00*/  @!P0 BRA `(.L_x_7) ;  /* 0x00000000001c8947 */ /* 0x000fea0003800000 */
[----:B------:R-:W0:Y:S02]  /*0c10*/  LDC.64 R4, c[0x0][0x598] ;  /* 0x00016600ff047b82 */ /* 0x000e240000000a00 */
[----:B0-----:R-:W2:Y:S02]  /*0c20*/  LDG.E.64 R4, desc[UR36][R4.64] ;  /* 0x0000002404047981 */ /* 0x001ea4000c1e1b00 */
[----:B--2---:R-:W-:-:S04]  /*0c30*/  ISETP.NE.U32.AND P0, PT, R4, RZ, PT ;  /* 0x000000ff0400720c */ /* 0x004fc80003f05070 */
[----:B------:R-:W-:-:S13]  /*0c40*/  ISETP.NE.AND.EX P0, PT, R5, RZ, PT, P0 ;  /* 0x000000ff0500720c */ /* 0x000fda0003f05300 */
[----:B------:R-:W-:Y:S05]  /*0c50*/  @!P0 BRA `(.L_x_7) ;  /* 0x0000000000088947 */ /* 0x000fea0003800000 */
[----:B------:R0:W5:Y:S01]  /*0c60*/  LD.E R154, desc[UR36][R4.64] ;  /* 0x00000024049a7980 */ /* 0x000162000c101900 */
[----:B------:R-:W-:Y:S05]  /*0c70*/  BRA `(.L_x_8) ;  /* 0x0000000000247947 */ /* 0x000fea0003800000 */
.L_x_7:
[----:B------:R-:W-:Y:S02]  /*0c80*/  ULDC.64 UR4, c[0x0][0x588] ;  /* 0x0001620000047ab9 */ /* 0x000fe40000000a00 */
[----:B------:R-:W-:-:S04]  /*0c90*/  ISETP.NE.U32.AND P0, PT, RZ, UR4, PT ;  /* 0x00000004ff007c0c */ /* 0x000fc8000bf05070 */
[----:B------:R-:W-:-:S13]  /*0ca0*/  ISETP.NE.AND.EX P0, PT, RZ, UR5, PT, P0 ;  /* 0x00000005ff007c0c */ /* 0x000fda000bf05300 */
[----:B------:R-:W-:Y:S05]  /*0cb0*/  @!P0 BRA `(.L_x_9) ;  /* 0x00000000000c8947 */ /* 0x000fea0003800000 */
[----:B------:R-:W0:Y:S02]  /*0cc0*/  LDC.64 R154, c[0x0][0x588] ;  /* 0x00016200ff9a7b82 */ /* 0x000e240000000a00 */
[----:B0-----:R1:W5:Y:S01]  /*0cd0*/  LDG.E R154, desc[UR36][R154.64] ;  /* 0x000000249a9a7981 */ /* 0x001362000c1e1900 */
[----:B------:R-:W-:Y:S05]  /*0ce0*/  BRA `(.L_x_8) ;  /* 0x0000000000087947 */ /* 0x000fea0003800000 */
.L_x_9:
[----:B------:R-:W-:Y:S02]  /*0cf0*/  ULDC UR4, c[0x0][0x580] ;  /* 0x0001600000047ab9 */ /* 0x000fe40000000800 */
[----:B------:R-:W-:-:S07]  /*0d00*/  IMAD.U32 R154, RZ, RZ, UR4 ;  /* 0x00000004ff9a7e24 */ /* 0x000fce000f8e00ff */
.L_x_8:
[----:B------:R-:W-:Y:S02]  /*0d10*/  ULDC.64 UR4, c[0x0][0x5a0] ;  /* 0x0001680000047ab9 */ /* 0x000fe40000000a00 */
[----:B------:R-:W-:-:S04]  /*0d20*/  ISETP.NE.U32.AND P0, PT, RZ, UR4, PT ;  /* 0x00000004ff007c0c */ /* 0x000fc8000bf05070 */
[----:B------:R-:W-:-:S13]  /*0d30*/  ISETP.NE.AND.EX P0, PT, RZ, UR5, PT, P0 ;  /* 0x00000005ff007c0c */ /* 0x000fda000bf05300 */
[----:B------:R-:W-:Y:S05]  /*0d40*/  @!P0 BRA `(.L_x_10) ;  /* 0x00000000001c8947 */ /* 0x000fea0003800000 */
[----:B0-----:R-:W0:Y:S02]  /*0d50*/  LDC.64 R4, c[0x0][0x5a0] ;  /* 0x00016800ff047b82 */ /* 0x001e240000000a00 */
[----:B0-----:R-:W2:Y:S02]  /*0d60*/  LDG.E.64 R4, desc[UR36][R4.64] ;  /* 0x0000002404047981 */ /* 0x001ea4000c1e1b00 */
[----:B--2---:R-:W-:-:S04]  /*0d70*/  ISETP.NE.U32.AND P0, PT, R4, RZ, PT ;  /* 0x000000ff0400720c */ /* 0x004fc80003f05070 */
[----:B------:R-:W-:-:S13]  /*0d80*/  ISETP.NE.AND.EX P0, PT, R5, RZ, PT, P0 ;  /* 0x000000ff0500720c */ /* 0x000fda0003f05300 */
[----:B------:R-:W-:Y:S05]  /*0d90*/  @!P0 BRA `(.L_x_10) ;  /* 0x0000000000088947 */ /* 0x000fea0003800000 */
[----:B-1----:R0:W5:Y:S01]  /*0da0*/  LD.E R155, desc[UR36][R4.64] ;  /* 0x00000024049b7980 */ /* 0x002162000c101900 */
[----:B------:R-:W-:Y:S05]  /*0db0*/  BRA `(.L_x_11) ;  /* 0x0000000000247947 */ /* 0x000fea0003800000 */
.L_x_10:
[----:B------:R-:W-:Y:S02]  /*0dc0*/  ULDC.64 UR4, c[0x0][0x590] ;  /* 0x0001640000047ab9 */ /* 0x000fe40000000a00 */
[----:B------:R-:W-:-:S04]  /*0dd0*/  ISETP.NE.U32.AND P0, PT, RZ, UR4, PT ;  /* 0x00000004ff007c0c */ /* 0x000fc8000bf05070 */
[----:B------:R-:W-:-:S13]  /*0de0*/  ISETP.NE.AND.EX P0, PT, RZ, UR5, PT, P0 ;  /* 0x00000005ff007c0c */ /* 0x000fda000bf05300 */
[----:B------:R-:W-:Y:S05]  /*0df0*/  @!P0 BRA `(.L_x_12) ;  /* 0x00000000000c8947 */ /* 0x000fea0003800000 */
[----:B0-----:R-:W1:Y:S02]  /*0e00*/  LDC.64 R4, c[0x0][0x590] ;  /* 0x00016400ff047b82 */ /* 0x001e640000000a00 */
[----:B-1----:R1:W5:Y:S01]  /*0e10*/  LDG.E R155, desc[UR36][R4.64] ;  /* 0x00000024049b7981 */ /* 0x002362000c1e1900 */
[----:B------:R-:W-:Y:S05]  /*0e20*/  BRA `(.L_x_11) ;  /* 0x0000000000087947 */ /* 0x000fea0003800000 */
.L_x_12:
[----:B------:R-:W-:Y:S02]  /*0e30*/  ULDC UR4, c[0x0][0x584] ;  /* 0x0001610000047ab9 */ /* 0x000fe40000000800 */
[----:B-1----:R-:W-:-:S07]  /*0e40*/  IMAD.U32 R155, RZ, RZ, UR4 ;  /* 0x00000004ff9b7e24 */ /* 0x002fce000f8e00ff */
.L_x_11:
[----:B------:R-:W-:-:S13]  /*0e50*/  LOP3.LUT P0, RZ, R0, 0xff, RZ, 0xc0, !PT ;  /* 0x000000ff00ff7812 */ /* 0x000fda000780c0ff */
[----:B------:R-:W-:Y:S05]  /*0e60*/  @!P0 EXIT ;  /* 0x000000000000894d */ /* 0x000fea0003800000 */
[----:B------:R-:W-:Y:S01]  /*0e70*/  ULDC UR4, c[0x0][0x28c] ;  /* 0x0000a30000047ab9 */ /* 0x000fe20000000800 */
[----:B------:R-:W-:Y:S01]  /*0e80*/  LOP3.LUT R166, R19, 0x1, RZ, 0xfc, !PT ;  /* 0x0000000113a67812 */ /* 0x000fe200078efcff */
[----:B------:R-:W-:Y:S01]  /*0e90*/  UIADD3 UR4, UR4, 0x3f, URZ ;  /* 0x0000003f04047890 */ /* 0x000fe2000fffe03f */
[----:B------:R-:W-:Y:S01]  /*0ea0*/  UMOV UR38, URZ ;  /* 0x0000003f00267c82 */ /* 0x000fe20008000000 */
[----:B------:R-:W-:Y:S02]  /*0eb0*/  UMOV UR39, URZ ;  /* 0x0000003f00277c82 */ /* 0x000fe40008000000 */
[----:B------:R-:W-:-:S04]  /*0ec0*/  USHF.R.S32.HI UR5, URZ, 0x1f, UR4 ;  /* 0x0000001f3f057899 */ /* 0x000fc80008011404 */
[----:B------:R-:W-:-:S04]  /*0ed0*/  ULEA.HI UR5, UR5, UR4, URZ, 0x6 ;  /* 0x0000000405057291 */ /* 0x000fc8000f8f303f */
[----:B------:R-:W-:-:S12]  /*0ee0*/  USHF.R.S32.HI UR40, URZ, 0x6, UR5 ;  /* 0x000000063f287899 */ /* 0x000fd80008011405 */
.L_x_284:
[----:B------:R-:W-:Y:S01]  /*0ef0*/  LOP3.LUT R0, R18, 0x80, RZ, 0xc0, !PT ;  /* 0x0000008012007812 */ /* 0x000fe200078ec0ff */
[----:B--2---:R-:W2:Y:S01]  /*0f00*/  S2UR UR7, SR_CgaCtaId ;  /* 0x00000000000779c3 */ /* 0x004ea20000008800 */
[----:B------:R-:W-:Y:S02]  /*0f10*/  UMOV UR6, 0x400 ;  /* 0x0000040000067882 */ /* 0x000fe40000000000 */
[----:B------:R-:W-:-:S06]  /*0f20*/  SHF.R.U32.HI R0, RZ, 0x7, R0 ;  /* 0x00000007ff007819 */ /* 0x000fcc0000011600 */
[----:B------:R-:W3:Y:S01]  /*0f30*/  SHFL.IDX PT, R0, R0, RZ, 0x1f ;  /* 0x00001fff00007589 */ /* 0x000ee200000e0000 */
[----:B--2---:R-:W-:Y:S01]  /*0f40*/  ULEA UR42, UR7, UR6, 0x18 ;  /* 0x00000006072a7291 */ /* 0x004fe2000f8ec03f */
[----:B---3--:R-:W-:-:S13]  /*0f50*/  R2UR UR4, R0 ;  /* 0x00000000000472ca */ /* 0x008fda00000e0000 */
[----:B------:R-:W-:-:S04]  /*0f60*/  ULEA.HI UR5, UR4, UR4, URZ, 0x1 ;  /* 0x0000000404057291 */ /* 0x000fc8000f8f083f */
[----:B------:R-:W-:-:S04]  /*0f70*/  ULOP3.LUT UR5, UR5, 0x7fffe, URZ, 0xc0, !UPT ;  /* 0x0007fffe05057892 */ /* 0x000fc8000f8ec03f */
[----:B------:R-:W-:-:S03]  /*0f80*/  UIADD3 UR5, UR4, -UR5, URZ ;  /* 0x8000000504057290 */ /* 0x000fc6000fffe03f */
[----:B------:R-:W-:Y:S01]  /*0f90*/  ULDC UR4, c[0x0][0x28c] ;  /* 0x0000a30000047ab9 */ /* 0x000fe20000000800 */
[----:B------:R-:W-:Y:S01]  /*0fa0*/  ULEA UR5, UR5, UR42, 0xd ;  /* 0x0000002a05057291 */ /* 0x000fe2000f8e683f */
[----:B------:R-:W-:-:S03]  /*0fb0*/  ISETP.LT.AND P0, PT, RZ, UR4, PT ;  /* 0x00000004ff007c0c */ /* 0x000fc6000bf01270 */
[----:B------:R-:W-:-:S04]  /*0fc0*/  UIADD3 UR5, UR5, 0x100, URZ ;  /* 0x0000010005057890 */ /* 0x000fc8000fffe03f */
[----:B------:R-:W-:-:S04]  /*0fd0*/  USHF.R.U32.HI UR5, URZ, 0x4, UR5 ;  /* 0x000000043f057899 */ /* 0x000fc80008011605 */
[----:B------:R-:W-:Y:S02]  /*0fe0*/  ULOP3.LUT UR41, UR5, 0x3fff, URZ, 0xc0, !UPT ;  /* 0x00003fff05297892 */ /* 0x000fe4000f8ec03f */
[----:B01--45:R-:W-:Y:S10]  /*0ff0*/  @P0 BRA `(.L_x_13) ;  /* 0x0000000000400947 */ /* 0x033ff40003800000 */
[----:B------:R-:W-:Y:S01]  /*1000*/  MOV R0, 0x0 ;  /* 0x0000000000007802 */ /* 0x000fe20000000f00 */
[----:B------:R-:W-:Y:S01]  /*1010*/  ULDC.64 UR4, c[0x4][0x68] ;  /* 0x01001a0000047ab9 */ /* 0x000fe20000000a00 */
[----:B------:R-:W-:Y:S01]  /*1020*/  ULDC.64 UR6, c[0x4][0x8] ;  /* 0x0100020000067ab9 */ /* 0x000fe20000000a00 */
[----:B01----:R-:W-:Y:S01]  /*1030*/  IMAD.U32 R4, RZ, RZ, UR4 ;  /* 0x00000004ff047e24 */ /* 0x003fe2000f8e00ff */
[----:B------:R0:W1:Y:S01]  /*1040*/  LDC.64 R14, c[0x4][R0] ;  /* 0x01000000000e7b82 */ /* 0x0000620000000a00 */
[----:B------:R-:W-:Y:S01]  /*1050*/  IMAD.U32 R5, RZ, RZ, UR5 ;  /* 0x00000005ff057e24 */ /* 0x000fe2000f8e00ff */
[----:B------:R-:W-:Y:S01]  /*1060*/  ULDC.64 UR4, c[0x4][0x70] ;  /* 0x01001c0000047ab9 */ /* 0x000fe20000000a00 */
[----:B------:R-:W-:Y:S02]  /*1070*/  IMAD.U32 R10, RZ, RZ, UR6 ;  /* 0x00000006ff0a7e24 */ /* 0x000fe4000f8e00ff */
[----:B------:R-:W-:Y:S02]  /*1080*/  IMAD.U32 R6, RZ, RZ, UR4 ;  /* 0x00000004ff067e24 */ /* 0x000fe4000f8e00ff */
[----:B------:R-:W-:-:S02]  /*1090*/  IMAD.U32 R7, RZ, RZ, UR5 ;  /* 0x00000005ff077e24 */ /* 0x000fc4000f8e00ff */
[----:B------:R-:W-:Y:S02]  /*10a0*/  IMAD.U32 R11, RZ, RZ, UR7 ;  /* 0x00000007ff0b7e24 */ /* 0x000fe4000f8e00ff */
[----:B------:R-:W-:Y:S02]  /*10b0*/  IMAD.MOV.U32 R8, RZ, RZ, 0x1e1 ;  /* 0x000001e1ff087424 */ /* 0x000fe400078e00ff */
[----:B------:R-:W-:Y:S02]  /*10c0*/  IMAD.MOV.U32 R12, RZ, RZ, 0x1 ;  /* 0x00000001ff0c7424 */ /* 0x000fe400078e00ff */
[----:B0-----:R-:W-:-:S07]  /*10d0*/  IMAD.MOV.U32 R13, RZ, RZ, RZ ;  /* 0x000000ffff0d7224 */ /* 0x001fce00078e00ff */
[----:B------:R-:W-:-:S07]  /*10e0*/  LEPC R20, `(.L_x_13) ;  /* 0x000000001014794e */ /* 0x000fce0000000000 */
[----:B-1---5:R-:W-:Y:S05]  /*10f0*/  CALL.ABS.NOINC R14 ;  /* 0x000000000e007343 */ /* 0x022fea0003c00000 */
.L_x_13:
[----:B------:R-:W-:-:S13]  /*1100*/  ISETP.NE.AND P0, PT, R166, 0x3, PT ;  /* 0x00000003a600780c */ /* 0x000fda0003f05270 */
[----:B------:R-:W-:Y:S05]  /*1110*/  @!P0 BRA `(.L_x_14) ;  /* 0x0000000000048947 */ /* 0x000fea0003800000 */
[----:B------:R-:W-:Y:S01]  /*1120*/  BPT.TRAP 0x1 ;  /* 0x000000040000795c */ /* 0x000fe20000300000 */
.L_x_14:
[----:B------:R-:W-:Y:S02]  /*1130*/  IMAD.U32 R3, RZ, RZ, UR39 ;  /* 0x00000027ff037e24 */ /* 0x000fe4000f8e00ff */
[----:B------:R-:W-:-:S03]  /*1140*/  IMAD.U32 R0, RZ, RZ, UR38 ;  /* 0x00000026ff007e24 */ /* 0x000fc6000f8e00ff */
[----:B------:R-:W-:Y:S02]  /*1150*/  LEA R3, R3, UR42, 0x3 ;  /* 0x0000002a03037c11 */ /* 0x000fe4000f8e18ff */
[----:B------:R-:W-:-:S04]  /*1160*/  SHF.L.U32 R0, R0, 0x1f, RZ ;  /* 0x0000001f00007819 */ /* 0x000fc800000006ff */
[----:B------:R2:W3:Y:S01]  /*1170*/  SYNCS.PHASECHK.TRANS64.TRYWAIT P1, [R3+URZ], R0 ;  /* 0x00000000030075a7 */ /* 0x0004e2000802017f */
[----:B------:R-:W-:Y:S05]  /*1180*/  @!P0 BRA `(.L_x_15) ;  /* 0x0000000000048947 */ /* 0x000fea0003800000 */
[----:B------:R-:W-:Y:S01]  /*1190*/  BPT.TRAP 0x1 ;  /* 0x000000040000795c */ /* 0x000fe20000300000 */
.L_x_15:
[----:B---3--:R-:W-:Y:S05]  /*11a0*/  @P1 BRA `(.L_x_16) ;  /* 0x0000000000081947 */ /* 0x008fea0003800000 */
[----:B------:R-:W3:Y:S02]  /*11b0*/  SYNCS.PHASECHK.TRANS64.TRYWAIT P1, [R3+URZ], R0 ;  /* 0x00000000030075a7 */ /* 0x000ee4000802017f */
[----:B---3--:R-:W-:Y:S05]  /*11c0*/  @!P1 BRA `(.L_x_17) ;  /* 0x000000b000689947 */ /* 0x008fea0003800000 */
.L_x_16:
[----:B------:R-:W-:-:S04]  /*11d0*/  UISETP.LT.AND UP0, UPT, UR40, 0x1, UPT ;  /* 0x000000012800788c */ /* 0x000fc8000bf01270 */
[----:B------:R-:W-:-:S04]  /*11e0*/  USEL UR4, UR40, 0x1, UP0 ;  /* 0x0000000128047887 */ /* 0x000fc80008000000 */
[----:B------:R-:W-:-:S06]  /*11f0*/  UIADD3 UR4, UR40, -UR4, URZ ;  /* 0x8000000428047290 */ /* 0x000fcc000fffe03f */
[----:B--23--:R-:W-:Y:S01]  /*1200*/  IMAD.U32 R0, RZ, RZ, UR4 ;  /* 0x00000004ff007e24 */ /* 0x00cfe2000f8e00ff */
[----:B------:R-:W-:Y:S05]  /*1210*/  WARPSYNC.ALL ;  /* 0x0000000000007948 */ /* 0x000fea0003800000 */
[----:B------:R-:W-:Y:S01]  /*1220*/  ISETP.GE.AND P1, PT, R0, 0x1, PT ;  /* 0x000000010000780c */ /* 0x000fe20003f26270 */
[----:B------:R-:W-:Y:S01]  /*1230*/  UIADD3 UR4, UR42, 0x20100, URZ ;  /* 0x000201002a047890 */ /* 0x000fe2000fffe03f */
[----:B------:R-:W-:Y:S01]  /*1240*/  WARPGROUP.ARRIVE ;  /* 0x00000000000079c5 */ /* 0x000fe20000000000 */
[----:B------:R-:W-:Y:S01]  /*1250*/  UMOV UR9, 0x40000040 ;  /* 0x4000004000097882 */ /* 0x000fe20000000000 */
[----:B------:R-:W-:Y:S01]  /*1260*/  UMOV UR11, 0x40000040 ;  /* 0x40000040000b7882 */ /* 0x000fe20000000000 */
[----:B------:R-:W-:Y:S01]  /*1270*/  USHF.R.U32.HI UR4, URZ, 0x4, UR4 ;  /* 0x000000043f047899 */ /* 0x000fe20008011604 */
[----:B------:R-:W-:Y:S01]  /*1280*/  UMOV UR15, UR11 ;  /* 0x0000000b000f7c82 */ /* 0x000fe20008000000 */
[----:B------:R-:W-:-:S02]  /*1290*/  UMOV UR13, 0x40000040 ;  /* 0x40000040000d7882 */ /* 0x000fc40000000000 */
[----:B------:R-:W-:Y:S02]  /*12a0*/  ULOP3.LUT UR5, UR4, 0x3fff, URZ, 0xc0, !UPT ;  /* 0x00003fff04057892 */ /* 0x000fe4000f8ec03f */
[----:B------:R-:W-:Y:S02]  /*12b0*/  ULOP3.LUT UR4, UR41, 0x10000, URZ, 0xfc, !UPT ;  /* 0x0001000029047892 */ /* 0x000fe4000f8efc3f */
[----:B------:R-:W-:Y:S02]  /*12c0*/  ULOP3.LUT UR5, UR5, 0x10000, URZ, 0xfc, !UPT ;  /* 0x0001000005057892 */ /* 0x000fe4000f8efc3f */
[----:B------:R-:W-:Y:S02]  /*12d0*/  ULEA UR8, UR39, UR4, 0xc ;  /* 0x0000000427087291 */ /* 0x000fe4000f8e603f */
[----:B------:R-:W-:Y:S02]  /*12e0*/  ULEA UR6, UR39, UR5, 0xb ;  /* 0x0000000527067291 */ /* 0x000fe4000f8e583f */
[----:B------:R-:W-:-:S05]  /*12f0*/  UIADD3 UR12, UR8, 0x400, URZ ;  /* 0x00000400080c7890 */ /* 0x000fca000fffe03f */
[----:B------:R-:W-:Y:S02]  /*1300*/  UMOV UR10, UR6 ;  /* 0x00000006000a7c82 */ /* 0x000fe40008000000 */
[----:B------:R-:W-:Y:S01]  /*1310*/  HGMMA.64x128x8.F32.TF32 R88, gdesc[UR8], RZ, !UPT, gsb0 ;  /* 0x05e00000085879f0 */ /* 0x000fe2000c0028ff */
[----:B------:R-:W-:Y:S02]  /*1320*/  UMOV UR14, UR10 ;  /* 0x0000000a000e7c82 */ /* 0x000fe40008000000 */
[----:B------:R-:W-:Y:S02]  /*1330*/  WARPGROUP.DEPBAR.LE gsb0, 0x0 ;  /* 0x00008000000079c5 */ /* 0x000fe40000010000 */
[----:B------:R-:W-:-:S07]  /*1340*/  WARPGROUP.ARRIVE ;  /* 0x00000000000079c5 */ /* 0x000fce0000000000 */
[----:B------:R-:W-:Y:S01]  /*1350*/  HGMMA.64x128x8.F32.TF32 R24, gdesc[UR12], RZ, !UPT, gsb0 ;  /* 0x05e000000c1879f0 */ /* 0x000fe2000c0028ff */
[----:B------:R-:W-:Y:S02]  /*1360*/  UIADD3 UR12, UR8, 0x2, URZ ;  /* 0x00000002080c7890 */ /* 0x000fe4000fffe03f */
[----:B------:R-:W-:Y:S01]  /*1370*/  UIADD3 UR14, UR6, 0x2, URZ ;  /* 0x00000002060e7890 */ /* 0x000fe2000fffe03f */
[----:B------:R-:W-:Y:S01]  /*1380*/  UMOV UR13, 0x40000040 ;  /* 0x40000040000d7882 */ /* 0x000fe20000000000 */
[----:B------:R-:W-:Y:S01]  /*1390*/  UMOV UR15, 0x40000040 ;  /* 0x40000040000f7882 */ /* 0x000fe20000000000 */
[----:B------:R-:W-:Y:S02]  /*13a0*/  WARPGROUP.DEPBAR.LE gsb0, 0x0 ;  /* 0x00008000000079c5 */ /* 0x000fe40000010000 */
[----:B------:R-:W-:-:S06]  /*13b0*/  WARPGROUP.ARRIVE ;  /* 0x00000000000079c5 */ /* 0x000fcc0000000000 */
[----:B------:R-:W-:Y:S01]  /*13c0*/  HGMMA.64x128x8.F32.TF32 R88, gdesc[UR12], R88, gsb0 ;  /* 0x05e000000c5879f0 */ /* 0x000fe20008002858 */
[----:B------:R-:W-:Y:S01]  /*13d0*/  UIADD3 UR12, UR8, 0x402, URZ ;  /* 0x00000402080c7890 */ /* 0x000fe2000fffe03f */
[----:B------:R-:W-:Y:S01]  /*13e0*/  UMOV UR13, 0x40000040 ;  /* 0x40000040000d7882 */ /* 0x000fe20000000000 */
[----:B------:R-:W-:Y:S02]  /*13f0*/  WARPGROUP.DEPBAR.LE gsb0, 0x0 ;  /* 0x00008000000079c5 */ /* 0x000fe40000010000 */
[----:B------:R-:W-:-:S07]  /*1400*/  WARPGROUP.ARRIVE ;  /* 0x00000000000079c5 */ /* 0x000fce0000000000 */
[----:B------:R-:W-:Y:S01]  /*1410*/  HGMMA.64x128x8.F32.TF32 R24, gdesc[UR12], R24, gsb0 ;  /* 0x05e000000c1879f0 */ /* 0x000fe20008002818 */
        /* <DEDUP_REMOVED lines=71> */
[----:B------:R-:W-:Y:S03]  /*1890*/  HGMMA.64x128x8.F32.TF32 R24, gdesc[UR12], R24, gsb0 ;  /* 0x05e000000c1879f0 */ /* 0x000fe60008002818 */
[----:B------:R-:W-:Y:S02]  /*18a0*/  WARPGROUP.DEPBAR.LE gsb0, 0x0 ;  /* 0x00008000000079c5 */ /* 0x000fe40000010000 */
[----:B------:R-:W-:Y:S05]  /*18b0*/  @!P1 BRA `(.L_x_18) ;  /* 0x00000008002c9947 */ /* 0x000fea0003800000 */
[----:B------:R-:W-:-:S04]  /*18c0*/  UIADD3 UR6, UR39, 0x1, URZ ;  /* 0x0000000127067890 */ /* 0x000fc8000fffe03f */
[----:B------:R-:W-:-:S04]  /*18d0*/  UISETP.NE.AND UP0, UPT, UR6, 0x2, UPT ;  /* 0x000000020600788c */ /* 0x000fc8000bf05270 */
[----:B------:R-:W-:Y:S02]  /*18e0*/  USEL UR7, URZ, 0x1, UP0 ;  /* 0x000000013f077887 */ /* 0x000fe40008000000 */
[----:B------:R-:W-:Y:S02]  /*18f0*/  USEL UR6, UR6, URZ, UP0 ;  /* 0x0000003f06067287 */ /* 0x000fe40008000000 */
[----:B------:R-:W-:-:S06]  /*1900*/  ULOP3.LUT UR7, UR38, UR7, URZ, 0x3c, !UPT ;  /* 0x0000000726077292 */ /* 0x000fcc000f8e3c3f */
[----:B01----:R-:W-:Y:S01]  /*1910*/  IMAD.U32 R5, RZ, RZ, UR7 ;  /* 0x00000007ff057e24 */ /* 0x003fe2000f8e00ff */
[----:B------:R-:W-:-:S06]  /*1920*/  UMOV UR7, UR39 ;  /* 0x0000002700077c82 */ /* 0x000fcc0008000000 */
.L_x_25:
[----:B01----:R-:W-:Y:S05]  /*1930*/  @!P0 BRA `(.L_x_19) ;  /* 0x0000000000048947 */ /* 0x003fea0003800000 */
[----:B------:R-:W-:Y:S01]  /*1940*/  BPT.TRAP 0x1 ;  /* 0x000000040000795c */ /* 0x000fe20000300000 */
.L_x_19:
[----:B------:R-:W0:Y:S01]  /*1950*/  S2UR UR9, SR_CgaCtaId ;  /* 0x00000000000979c3 */ /* 0x000e220000008800 */
[----:B------:R-:W-:Y:S01]  /*1960*/  UMOV UR8, 0x400 ;  /* 0x0000040000087882 */ /* 0x000fe20000000000 */
[----:B------:R-:W-:Y:S01]  /*1970*/  SHF.L.U32 R3, R5, 0x1f, RZ ;  /* 0x0000001f05037819 */ /* 0x000fe200000006ff */
[----:B0-----:R-:W-:-:S04]  /*1980*/  ULEA UR8, UR9, UR8, 0x18 ;  /* 0x0000000809087291 */ /* 0x001fc8000f8ec03f */
[----:B------:R-:W-:-:S09]  /*1990*/  ULEA UR9, UR6, UR8, 0x3 ;  /* 0x0000000806097291 */ /* 0x000fd2000f8e183f */
[----:B------:R0:W1:Y:S01]  /*19a0*/  SYNCS.PHASECHK.TRANS64.TRYWAIT P1, [UR9], R3 ;  /* 0x00000003ff0075a7 */ /* 0x0000620008020149 */
[----:B------:R-:W-:Y:S05]  /*19b0*/  @!P0 BRA `(.L_x_20) ;  /* 0x0000000000048947 */ /* 0x000fea0003800000 */
[----:B------:R-:W-:Y:S01]  /*19c0*/  BPT.TRAP 0x1 ;  /* 0x000000040000795c */ /* 0x000fe20000300000 */
.L_x_20:
[----:B-1----:R-:W-:Y:S05]  /*19d0*/  @P1 BRA `(.L_x_21) ;  /* 0x0000000000081947 */ /* 0x002fea0003800000 */
[----:B------:R-:W1:Y:S02]  /*19e0*/  SYNCS.PHASECHK.TRANS64.TRYWAIT P1, [UR9], R3 ;  /* 0x00000003ff0075a7 */ /* 0x000e640008020149 */
[----:B-1----:R-:W-:Y:S05]  /*19f0*/  @!P1 BRA `(.L_x_22) ;  /* 0x000000a800709947 */ /* 0x002fea0003800000 */
.L_x_21:
[----:B------:R-:W-:Y:S01]  /*1a00*/  ULEA UR12, UR6, UR4, 0xc ;  /* 0x00000004060c7291 */ /* 0x000fe2000f8e603f */
[----:B------:R-:W-:Y:S01]  /*1a10*/  WARPGROUP.ARRIVE ;  /* 0x00000000000079c5 */ /* 0x000fe20000000000 */
[----:B------:R-:W-:Y:S01]  /*1a20*/  ULEA UR10, UR6, UR5, 0xb ;  /* 0x00000005060a7291 */ /* 0x000fe2000f8e583f */
[----:B------:R-:W-:Y:S01]  /*1a30*/  UMOV UR13, 0x40000040 ;  /* 0x40000040000d7882 */ /* 0x000fe20000000000 */
[----:B------:R-:W-:Y:S01]  /*1a40*/  UMOV UR15, 0x40000040 ;  /* 0x40000040000f7882 */ /* 0x000fe20000000000 */
[----:B------:R-:W-:Y:S01]  /*1a50*/  UIADD3 UR16, UR12, 0x400, URZ ;  /* 0x000004000c107890 */ /* 0x000fe2000fffe03f */
[----:B------:R-:W-:-:S03]  /*1a60*/  UMOV UR19, UR15 ;  /* 0x0000000f00137c82 */ /* 0x000fc60008000000 */
[----:B------:R-:W-:Y:S01]  /*1a70*/  UMOV UR14, UR10 ;  /* 0x0000000a000e7c82 */ /* 0x000fe20008000000 */
[----:B------:R-:W-:Y:S01]  /*1a80*/  UMOV UR17, 0x40000040 ;  /* 0x4000004000117882 */ /* 0x000fe20000000000 */
[----:B------:R-:W-:Y:S01]  /*1a90*/  HGMMA.64x128x8.F32.TF32 R88, gdesc[UR12], R88, gsb0 ;  /* 0x05e000000c5879f0 */ /* 0x000fe20008002858 */
[----:B------:R-:W-:Y:S02]  /*1aa0*/  UMOV UR18, UR14 ;  /* 0x0000000e00127c82 */ /* 0x000fe40008000000 */
        /* <DEDUP_REMOVED lines=89> */
[----:B------:R-:W-:Y:S01]  /*2040*/  BPT.TRAP 0x1 ;  /* 0x000000040000795c */ /* 0x000fe20000300000 */
.L_x_23:
[----:B------:R-:W-:Y:S01]  /*2050*/  ULEA UR8, UR7, UR8, 0x3 ;  /* 0x0000000807087291 */ /* 0x000fe2000f8e183f */
[----:B------:R-:W-:-:S03]  /*2060*/  ISETP.GT.U32.AND P1, PT, R19, 0x1, PT ;  /* 0x000000011300780c */ /* 0x000fc60003f24070 */
[----:B------:R-:W-:-:S04]  /*2070*/  UIADD3 UR8, UR8, 0x10, URZ ;  /* 0x0000001008087890 */ /* 0x000fc8000fffe03f */
[----:B------:R-:W-:-:S09]  /*2080*/  UPRMT UR8, URZ, 0x654, UR8 ;  /* 0x000006543f087896 */ /* 0x000fd20008000008 */
[----:B------:R-:W-:Y:S01]  /*2090*/  SYNCS.ARRIVE.TRANS64.RED.A1T0 RZ, [UR8], RZ ;  /* 0x000000ffffff79a7 */ /* 0x000fe20008100408 */
[----:B------:R-:W-:Y:S05]  /*20a0*/  @P1 BRA `(.L_x_24) ;  /* 0x0000000000041947 */ /* 0x000fea0003800000 */
[----:B------:R-:W-:Y:S01]  /*20b0*/  BPT.TRAP 0x1 ;  /* 0x000000040000795c */ /* 0x000fe20000300000 */
.L_x_24:
[----:B------:R-:W-:Y:S01]  /*20c0*/  UIADD3 UR6, UR6, 0x1, URZ ;  /* 0x0000000106067890 */ /* 0x000fe2000fffe03f */
[C---:B------:R-:W-:Y:S01]  /*20d0*/  ISETP.GT.AND P1, PT, R0.reuse, 0x1, PT ;  /* 0x000000010000780c */ /* 0x040fe20003f24270 */
[----:B------:R-:W-:Y:S01]  /*20e0*/  UIADD3 UR7, UR7, 0x1, URZ ;  /* 0x0000000107077890 */ /* 0x000fe2000fffe03f */
[----:B------:R-:W-:Y:S01]  /*20f0*/  VIADD R0, R0, 0xffffffff ;  /* 0xffffffff00007836 */ /* 0x000fe20000000000 */
[----:B------:R-:W-:Y:S02]  /*2100*/  UISETP.NE.AND UP0, UPT, UR6, 0x2, UPT ;  /* 0x000000020600788c */ /* 0x000fe4000bf05270 */
[----:B------:R-:W-:Y:S02]  /*2110*/  UISETP.NE.AND UP1, UPT, UR7, 0x2, UPT ;  /* 0x000000020700788c */ /* 0x000fe4000bf25270 */
[----:B------:R-:W-:Y:S02]  /*2120*/  USEL UR8, URZ, 0x1, UP0 ;  /* 0x000000013f087887 */ /* 0x000fe40008000000 */
[----:B------:R-:W-:-:S02]  /*2130*/  USEL UR6, UR6, URZ, UP0 ;  /* 0x0000003f06067287 */ /* 0x000fc40008000000 */
[----:B------:R-:W-:Y:S02]  /*2140*/  USEL UR7, UR7, URZ, UP1 ;  /* 0x0000003f07077287 */ /* 0x000fe40008800000 */
[----:B------:R-:W-:Y:S01]  /*2150*/  LOP3.LUT R5, R5, UR8, RZ, 0x3c, !PT ;  /* 0x0000000805057c12 */ /* 0x000fe2000f8e3cff */
[----:B------:R-:W-:Y:S09]  /*2160*/  @P1 BRA `(.L_x_25) ;  /* 0xfffffff400f01947 */ /* 0x000ff2000383ffff */
.L_x_18:
[----:B------:R-:W2:Y:S02]  /*2170*/  LDC R0, c[0x0][0x28c] ;  /* 0x0000a300ff007b82 */ /* 0x000ea40000000800 */
[----:B--2---:R-:W-:-:S13]  /*2180*/  ISETP.GE.AND P1, PT, R0, 0x1, PT ;  /* 0x000000010000780c */ /* 0x004fda0003f26270 */
[----:B------:R-:W-:Y:S05]  /*2190*/  @!P1 BRA `(.L_x_26) ;  /* 0x0000000000409947 */ /* 0x000fea0003800000 */
[----:B------:R-:W-:Y:S05]  /*21a0*/  @!P0 BRA `(.L_x_27) ;  /* 0x0000000000048947 */ /* 0x000fea0003800000 */
[----:B------:R-:W-:Y:S01]  /*21b0*/  BPT.TRAP 0x1 ;  /* 0x000000040000795c */ /* 0x000fe20000300000 */
.L_x_27:
[----:B------:R-:W2:Y:S01]  /*21c0*/  S2UR UR6, SR_CgaCtaId ;  /* 0x00000000000679c3 */ /* 0x000ea20000008800 */
[----:B------:R-:W-:Y:S01]  /*21d0*/  UISETP.LT.AND UP0, UPT, UR40, 0x1, UPT ;  /* 0x000000012800788c */ /* 0x000fe2000bf01270 */
[----:B------:R-:W-:Y:S01]  /*21e0*/  ISETP.GT.U32.AND P0, PT, R19, 0x1, PT ;  /* 0x000000011300780c */ /* 0x000fe20003f04070 */
[----:B------:R-:W-:Y:S02]  /*21f0*/  UMOV UR5, 0x400 ;  /* 0x0000040000057882 */ /* 0x000fe40000000000 */
[----:B------:R-:W-:-:S04]  /*2200*/  USEL UR4, UR40, 0x1, UP0 ;  /* 0x0000000128047887 */ /* 0x000fc80008000000 */
[----:B------:R-:W-:-:S04]  /*2210*/  UIADD3 UR4, UR39, UR40, -UR4 ;  /* 0x0000002827047290 */ /* 0x000fc8000fffe804 */
[----:B------:R-:W-:-:S04]  /*2220*/  USHF.L.U32 UR4, UR4, 0x3, URZ ;  /* 0x0000000304047899 */ /* 0x000fc8000800063f */
[----:B------:R-:W-:Y:S02]  /*2230*/  ULOP3.LUT UR4, UR4, 0x8, URZ, 0xc0, !UPT ;  /* 0x0000000804047892 */ /* 0x000fe4000f8ec03f */
[----:B--2---:R-:W-:-:S04]  /*2240*/  ULEA UR5, UR6, UR5, 0x18 ;  /* 0x0000000506057291 */ /* 0x004fc8000f8ec03f */
[----:B------:R-:W-:-:S04]  /*2250*/  UIADD3 UR4, UR5, 0x10, UR4 ;  /* 0x0000001005047890 */ /* 0x000fc8000fffe004 */
[----:B------:R-:W-:-:S09]  /*2260*/  UPRMT UR4, URZ, 0x654, UR4 ;  /* 0x000006543f047896 */ /* 0x000fd20008000004 */
[----:B------:R-:W-:Y:S01]  /*2270*/  SYNCS.ARRIVE.TRANS64.RED.A1T0 RZ, [UR4], RZ ;  /* 0x000000ffffff79a7 */ /* 0x000fe20008100404 */
[----:B------:R-:W-:Y:S05]  /*2280*/  @P0 BRA `(.L_x_26) ;  /* 0x0000000000040947 */ /* 0x000fea0003800000 */
[----:B------:R-:W-:Y:S01]  /*2290*/  BPT.TRAP 0x1 ;  /* 0x000000040000795c */ /* 0x000fe20000300000 */
.L_x_26:
[----:B------:R-:W2:Y:S01]  /*22a0*/  LDC R6, c[0x0][0x288] ;  /* 0x0000a200ff067b82 */ /* 0x000ea20000000800 */
[----:B01----:R-:W-:Y:S01]  /*22b0*/  LOP3.LUT R4, R18, 0x60, RZ, 0xc0, !PT ;  /* 0x0000006012047812 */ /* 0x003fe200078ec0ff */
[----:B------:R-:W-:Y:S01]  /*22c0*/  UIADD3 UR39, UR40, UR39, URZ ;  /* 0x0000002728277290 */ /* 0x000fe2000fffe03f */
[----:B------:R-:W-:Y:S01]  /*22d0*/  LOP3.LUT R0, R22, 0x1, RZ, 0xc0, !PT ;  /* 0x0000000116007812 */ /* 0x000fe200078ec0ff */
[----:B------:R-:W-:Y:S01]  /*22e0*/  IMAD.SHL.U32 R13, R153, 0x80, RZ ;  /* 0x00000080990d7824 */ /* 0x000fe200078e00ff */
[----:B------:R-:W-:Y:S01]  /*22f0*/  SHF.R.U32.HI R3, RZ, 0x2, R18 ;  /* 0x00000002ff037819 */ /* 0x000fe20000011612 */
[----:B------:R-:W-:Y:S01]  /*2300*/  USHF.R.U32.HI UR4, URZ, 0x1, UR39 ;  /* 0x000000013f047899 */ /* 0x000fe20008011627 */
[----:B------:R-:W-:Y:S01]  /*2310*/  SHF.R.U32.HI R10, RZ, 0x1, R4 ;  /* 0x00000001ff0a7819 */ /* 0x000fe20000011604 */
[----:B------:R-:W-:Y:S01]  /*2320*/  IMAD.SHL.U32 R4, R0, 0x40, RZ ;  /* 0x0000004000047824 */ /* 0x000fe200078e00ff */
[----:B------:R-:W-:Y:S01]  /*2330*/  LOP3.LUT R3, R3, 0x7, RZ, 0xc0, !PT ;  /* 0x0000000703037812 */ /* 0x000fe200078ec0ff */
[----:B------:R-:W-:Y:S01]  /*2340*/  IMAD.SHL.U32 R15, R152, 0x100, RZ ;  /* 0x00000100980f7824 */ /* 0x000fe200078e00ff */
[----:B------:R-:W-:Y:S01]  /*2350*/  ULOP3.LUT UR4, UR4, 0x1, URZ, 0xc0, !UPT ;  /* 0x0000000104047892 */ /* 0x000fe2000f8ec03f */
[----:B------:R-:W-:Y:S01]  /*2360*/  SHF.R.S32.HI R21, RZ, 0x1f, R23 ;  /* 0x0000001fff157819 */ /* 0x000fe20000011417 */
[----:B------:R-:W-:Y:S01]  /*2370*/  ULDC UR8, c[0x0][0x284] ;  /* 0x0000a10000087ab9 */ /* 0x000fe20000000800 */
[--C-:B------:R-:W-:Y:S01]  /*2380*/  IADD3 R5, RZ, -R10, -R3.reuse ;  /* 0x8000000aff057210 */ /* 0x100fe20007ffe803 */
[----:B------:R-:W-:Y:S01]  /*2390*/  UISETP.GT.U32.AND UP1, UPT, UR39, 0x1, UPT ;  /* 0x000000012700788c */ /* 0x000fe2000bf24070 */
[----:B------:R-:W-:Y:S01]  /*23a0*/  LOP3.LUT R3, R4, 0x40, R3, 0xe2, !PT ;  /* 0x0000004004037812 */ /* 0x000fe200078ee203 */
[----:B------:R-:W-:Y:S01]  /*23b0*/  UISETP.NE.U32.AND UP0, UPT, UR4, 0x1, UPT ;  /* 0x000000010400788c */ /* 0x000fe2000bf05070 */
[----:B------:R-:W-:Y:S01]  /*23c0*/  LOP3.LUT R4, R18, 0x3, RZ, 0xc0, !PT ;  /* 0x0000000312047812 */ /* 0x000fe200078ec0ff */
[----:B------:R-:W-:Y:S01]  /*23d0*/  ULDC.64 UR6, c[0x0][0x5d0] ;  /* 0x0001740000067ab9 */ /* 0x000fe20000000a00 */
[----:B------:R-:W-:Y:S01]  /*23e0*/  UISETP.LT.U32.AND UP1, UPT, UR40, 0x2, UP1 ;  /* 0x000000022800788c */ /* 0x000fe20008f21070 */
[----:B------:R-:W-:Y:S01]  /*23f0*/  IMAD.WIDE R8, R152, 0x100, RZ ;  /* 0x0000010098087825 */ /* 0x000fe200078e02ff */
[----:B------:R-:W-:Y:S01]  /*2400*/  UISETP.GT.U32.AND UP0, UPT, UR40, 0x1, !UP0 ;  /* 0x000000012800788c */ /* 0x000fe2000c704070 */
[----:B--2---:R-:W-:-:S02]  /*2410*/  ISETP.GE.AND P0, PT, R13, R6, PT ;  /* 0x000000060d00720c */ /* 0x004fc40003f06270 */
[----:B------:R-:W-:Y:S01]  /*2420*/  IMAD R12, R4, -0x2, R6 ;  /* 0xfffffffe040c7824 */ /* 0x000fe200078e0206 */
[----:B------:R-:W-:Y:S01]  /*2430*/  USEL UR5, URZ, 0x1, !UP1 ;  /* 0x000000013f057887 */ /* 0x000fe2000c800000 */
[----:B------:R-:W-:Y:S01]  /*2440*/  IMAD.SHL.U32 R6, R18, 0x2, RZ ;  /* 0x0000000212067824 */ /* 0x000fe200078e00ff */
[----:B------:R-:W-:Y:S01]  /*2450*/  ISETP.GE.OR P0, PT, R15, UR8, P0 ;  /* 0x000000080f007c0c */ /* 0x000fe20008706670 */
[----:B------:R-:W-:Y:S01]  /*2460*/  IMAD R4, R21, UR6, RZ ;  /* 0x0000000615047c24 */ /* 0x000fe2000f8e02ff */
[----:B------:R-:W-:Y:S01]  /*2470*/  USEL UR4, URZ, 0x1, !UP0 ;  /* 0x000000013f047887 */ /* 0x000fe2000c000000 */
[----:B------:R-:W-:Y:S01]  /*2480*/  IMAD R0, R0, -0x40, R5 ;  /* 0xffffffc000007824 */ /* 0x000fe200078e0205 */
[----:B------:R-:W-:Y:S01]  /*2490*/  LOP3.LUT R6, R13, 0x6, R6, 0xf8, !PT ;  /* 0x000000060d067812 */ /* 0x000fe200078ef806 */
[----:B------:R-:W-:Y:S01]  /*24a0*/  IMAD R11, R23, UR7, R4 ;  /* 0x00000007170b7c24 */ /* 0x000fe2000f8e0204 */
[----:B------:R-:W-:Y:S01]  /*24b0*/  LOP3.LUT R153, R8, R3, R10, 0xfe, !PT ;  /* 0x0000000308997212 */ /* 0x000fe200078efe0a */
[----:B------:R-:W-:Y:S01]  /*24c0*/  ULOP3.LUT UR39, UR39, 0x1, URZ, 0xc0, !UPT ;  /* 0x0000000127277892 */ /* 0x000fe2000f8ec03f */
[----:B------:R-:W-:Y:S01]  /*24d0*/  SHF.R.S32.HI R7, RZ, 0x1f, R6 ;  /* 0x0000001fff077819 */ /* 0x000fe20000011406 */
[----:B------:R-:W-:Y:S01]  /*24e0*/  ULOP3.LUT UR38, UR4, UR38, UR5, 0x96, !UPT ;  /* 0x0000002604267292 */ /* 0x000fe2000f8e9605 */
[----:B------:R-:W-:Y:S01]  /*24f0*/  IADD3 R3, -R15, UR8, R0 ;  /* 0x000000080f037c10 */ /* 0x000fe2000fffe100 */
[----:B------:R-:W-:-:S02]  /*2500*/  IMAD.IADD R0, R12, 0x1, -R13 ;  /* 0x000000010c007824 */ /* 0x000fc400078e0a0d */
[----:B------:R-:W-:-:S04]  /*2510*/  IMAD.WIDE.U32 R4, R23, UR6, R6 ;  /* 0x0000000617047c25 */ /* 0x000fc8000f8e0006 */
[----:B------:R-:W-:Y:S02]  /*2520*/  IMAD.IADD R11, R5, 0x1, R11 ;  /* 0x00000001050b7824 */ /* 0x000fe400078e020b */
[----:B------:R-:W-:Y:S02]  /*2530*/  IMAD.MOV.U32 R152, RZ, RZ, -0x1 ;  /* 0xffffffffff987424 */ /* 0x000fe400078e00ff */
[----:B------:R-:W-:Y:S01]  /*2540*/  IMAD.MOV.U32 R10, RZ, RZ, R4 ;  /* 0x000000ffff0a7224 */ /* 0x000fe200078e0004 */
[----:B------:R-:W-:Y:S06]  /*2550*/  @P0 BRA `(.L_x_28) ;  /* 0x0000008000640947 */ /* 0x000fec0003800000 */
[----:B------:R-:W0:Y:S01]  /*2560*/  LDC.64 R4, c[0x0][0x5c8] ;  /* 0x00017200ff047b82 */ /* 0x000e220000000a00 */
[----:B-----5:R-:W-:Y:S01]  /*2570*/  FSETP.NEU.AND P0, PT, R155, RZ, PT ;  /* 0x000000ff9b00720b */ /* 0x020fe20003f0d000 */
[----:B------:R-:W-:Y:S01]  /*2580*/  BSSY B0, `(.L_x_28) ;  /* 0x0000816000007945 */ /* 0x000fe20003800000 */
[----:B------:R-:W-:-:S04]  /*2590*/  ISETP.GT.AND P3, PT, R3, RZ, PT ;  /* 0x000000ff0300720c */ /* 0x000fc80003f64270 */
[----:B------:R-:W-:Y:S01]  /*25a0*/  ISETP.GT.AND P2, PT, R0, RZ, P3 ;  /* 0x000000ff0000720c */ /* 0x000fe20001f44270 */
[-C--:B0-----:R-:W-:Y:S02]  /*25b0*/  IMAD R12, R9, R4.reuse, RZ ;  /* 0x00000004090c7224 */ /* 0x081fe400078e02ff */
[----:B------:R-:W-:-:S04]  /*25c0*/  IMAD.WIDE.U32 R168, R153, R4, R10 ;  /* 0x0000000499a87225 */ /* 0x000fc800078e000a */
[----:B------:R-:W-:-:S04]  /*25d0*/  IMAD R11, R153, R5, R12 ;  /* 0x00000005990b7224 */ /* 0x000fc800078e020c */
[----:B------:R-:W-:Y:S01]  /*25e0*/  IMAD.IADD R171, R169, 0x1, R11 ;  /* 0x00000001a9ab7824 */ /* 0x000fe200078e020b */
[----:B------:R-:W-:Y:S06]  /*25f0*/  @!P0 BRA `(.L_x_29) ;  /* 0x0000005c00148947 */ /* 0x000fec0003800000 */
[----:B------:R-:W0:Y:S01]  /*2600*/  LDC.64 R12, c[0x0][0x5b8] ;  /* 0x00016e00ff0c7b82 */ /* 0x000e220000000a00 */
[----:B------:R-:W-:-:S07]  /*2610*/  ULDC.64 UR4, c[0x0][0x5c0] ;  /* 0x0001700000047ab9 */ /* 0x000fce0000000a00 */
[----:B------:R-:W1:Y:S08]  /*2620*/  LDC.64 R14, c[0x0][0x5b0] ;  /* 0x00016c00ff0e7b82 */ /* 0x000e700000000a00 */
[----:B------:R-:W2:Y:S01]  /*2630*/  LDC.64 R10, c[0x0][0x5a8] ;  /* 0x00016a00ff0a7b82 */ /* 0x000ea20000000a00 */
[----:B0-----:R-:W-:-:S04]  /*2640*/  IMAD R20, R21, R12, RZ ;  /* 0x0000000c15147224 */ /* 0x001fc800078e02ff */
[C---:B------:R-:W-:Y:S02]  /*2650*/  IMAD R13, R23.reuse, R13, R20 ;  /* 0x0000000d170d7224 */ /* 0x040fe400078e0214 */
[----:B------:R-:W-:-:S04]  /*2660*/  IMAD.WIDE.U32 R20, R23, R12, R6 ;  /* 0x0000000c17147225 */ /* 0x000fc800078e0006 */
[----:B-1----:R-:W-:Y:S02]  /*2670*/  IMAD R156, R9, R14, RZ ;  /* 0x0000000e099c7224 */ /* 0x002fe400078e02ff */
[----:B------:R-:W-:Y:S02]  /*2680*/  IMAD.IADD R157, R21, 0x1, R13 ;  /* 0x00000001159d7824 */ /* 0x000fe400078e020d */
[----:B------:R-:W-:Y:S02]  /*2690*/  IMAD R173, R153, R15, R156 ;  /* 0x0000000f99ad7224 */ /* 0x000fe400078e029c */
[----:B------:R-:W-:-:S04]  /*26a0*/  IMAD.MOV.U32 R156, RZ, RZ, R20 ;  /* 0x000000ffff9c7224 */ /* 0x000fc800078e0014 */
[----:B------:R-:W-:-:S04]  /*26b0*/  IMAD.WIDE.U32 R158, R153, R14, R156 ;  /* 0x0000000e999e7225 */ /* 0x000fc800078e009c */
[----:B------:R-:W-:Y:S01]  /*26c0*/  IMAD.IADD R159, R159, 0x1, R173 ;  /* 0x000000019f9f7824 */ /* 0x000fe200078e02ad */
[----:B--2---:R-:W-:-:S04]  /*26d0*/  LEA R160, P0, R158, R10, 0x2 ;  /* 0x0000000a9ea07211 */ /* 0x004fc800078010ff */
[----:B------:R-:W-:-:S05]  /*26e0*/  LEA.HI.X R161, R158, R11, R159, 0x2, P0 ;  /* 0x0000000b9ea17211 */ /* 0x000fca00000f149f */
[----:B------:R0:W2:Y:S01]  /*26f0*/  @P2 LDG.E.LTC128B R167, desc[UR36][R160.64] ;  /* 0x00000024a0a72981 */ /* 0x0000a2000c1e1920 */
[----:B------:R-:W-:Y:S01]  /*2700*/  LEA R158, P0, R168, UR4, 0x2 ;  /* 0x00000004a89e7c11 */ /* 0x000fe2000f8010ff */
[----:B------:R-:W-:Y:S01]  /*2710*/  IMAD.WIDE.U32 R162, R153, R14, R6 ;  /* 0x0000000e99a27225 */ /* 0x000fe200078e0006 */
[----:B------:R-:W-:Y:S01]  /*2720*/  ISETP.GT.AND P1, PT, R0, 0x1, P3 ;  /* 0x000000010000780c */ /* 0x000fe20001f24270 */
[----:B------:R-:W-:Y:S01]  /*2730*/  BSSY B1, `(.L_x_30) ;  /* 0x0000011000017945 */ /* 0x000fe20003800000 */
[----:B------:R-:W-:Y:S01]  /*2740*/  LEA.HI.X R159, R168, UR5, R171, 0x2, P0 ;  /* 0x00000005a89f7c11 */ /* 0x000fe200080f14ab */
[----:B------:R-:W-:Y:S01]  /*2750*/  IMAD.IADD R163, R173, 0x1, R163 ;  /* 0x00000001ada37824 */ /* 0x000fe200078e02a3 */
[C---:B0-----:R-:W-:Y:S01]  /*2760*/  SHF.L.U64.HI R161, R14.reuse, 0x3, R15 ;  /* 0x000000030ea17819 */ /* 0x041fe2000001020f */
[----:B------:R-:W-:-:S04]  /*2770*/  IMAD.SHL.U32 R160, R14, 0x8, RZ ;  /* 0x000000080ea07824 */ /* 0x000fc800078e00ff */
[----:B------:R-:W-:Y:S01]  /*2780*/  IMAD.WIDE.U32 R170, R153, R14, R160 ;  /* 0x0000000e99aa7225 */ /* 0x000fe200078e00a0 */
[----:B--2---:R-:W-:-:S05]  /*2790*/  LOP3.LUT R164, R167, 0xffffe000, RZ, 0xc0, !PT ;  /* 0xffffe000a7a47812 */ /* 0x004fca00078ec0ff */
[----:B------:R-:W-:Y:S01]  /*27a0*/  FMUL R169, R164, R155 ;  /* 0x0000009ba4a97220 */ /* 0x000fe20000400000 */
[----:B------:R-:W-:-:S04]  /*27b0*/  IMAD.WIDE.U32 R164, R23, R12, R162 ;  /* 0x0000000c17a47225 */ /* 0x000fc800078e00a2 */
[----:B------:R-:W-:Y:S01]  /*27c0*/  FFMA R169, R88, R154, R169 ;  /* 0x0000009a58a97223 */ /* 0x000fe200000000a9 */
[----:B------:R-:W-:Y:S01]  /*27d0*/  IMAD.IADD R88, R13, 0x1, R165 ;  /* 0x000000010d587824 */ /* 0x000fe200078e02a5 */
[----:B------:R-:W-:-:S03]  /*27e0*/  LEA R162, P0, R164, R10, 0x2 ;  /* 0x0000000aa4a27211 */ /* 0x000fc600078010ff */
[----:B------:R-:W-:Y:S02]  /*27f0*/  F2FP.TF32.F32.PACK_B R169, R169 ;  /* 0x000000a9ffa9723e */ /* 0x000fe400024050ff */
[----:B------:R-:W-:-:S03]  /*2800*/  LEA.HI.X R163, R164, R11, R88, 0x2, P0 ;  /* 0x0000000ba4a37211 */ /* 0x000fc600000f1458 */
[----:B------:R0:W-:Y:S01]  /*2810*/  @P2 STG.E desc[UR36][R158.64], R169 ;  /* 0x000000a99e002986 */ /* 0x0001e2000c101924 */
[----:B------:R-:W-:Y:S05]  /*2820*/  @!P1 BRA `(.L_x_31) ;  /* 0x0000000000049947 */ /* 0x000fea0003800000 */
[----:B------:R1:W5:Y:S02]  /*2830*/  LDG.E.LTC128B R167, desc[UR36][R162.64+0x4] ;  /* 0x00000424a2a77981 */ /* 0x000364000c1e1920 */
.L_x_31:
[----:B------:R-:W-:Y:S05]  /*2840*/  BSYNC B1 ;  /* 0x0000000000017941 */ /* 0x000fea0003800000 */
.L_x_30:
[----:B-----5:R-:W-:Y:S01]  /*2850*/  LOP3.LUT R88, R167, 0xffffe000, RZ, 0xc0, !PT ;  /* 0xffffe000a7587812 */ /* 0x020fe200078ec0ff */
[----:B0-----:R-:W-:Y:S01]  /*2860*/  IMAD.IADD R169, R173, 0x1, R171 ;  /* 0x00000001ada97824 */ /* 0x001fe200078e02ab */
[----:B------:R-:W-:Y:S01]  /*2870*/  ISETP.GT.AND P0, PT, R3, 0x8, PT ;  /* 0x000000080300780c */ /* 0x000fe20003f04270 */
[----:B------:R-:W-:Y:S01]  /*2880*/  IMAD.MOV.U32 R172, RZ, RZ, R167 ;  /* 0x000000ffffac7224 */ /* 0x000fe200078e00a7 */
[----:B------:R-:W-:Y:S01]  /*2890*/  IADD3 R164, P4, R20, R170, RZ ;  /* 0x000000aa14a47210 */ /* 0x000fe20007f9e0ff */
[----:B------:R-:W-:Y:S01]  /*28a0*/  FMUL R88, R88, R155 ;  /* 0x0000009b58587220 */ /* 0x000fe20000400000 */
[----:B------:R-:W-:-:S03]  /*28b0*/  ISETP.GT.AND P2, PT, R0, RZ, P0 ;  /* 0x000000ff0000720c */ /* 0x000fc60000744270 */
[----:B------:R-:W-:Y:S01]  /*28c0*/  FFMA R173, R89, R154, R88 ;  /* 0x0000009a59ad7223 */ /* 0x000fe20000000058 */
[----:B------:R-:W-:Y:S01]  /*28d0*/  IMAD.X R165, R169, 0x1, R157, P4 ;  /* 0x00000001a9a57824 */ /* 0x000fe200020e069d */
[----:B------:R-:W-:-:S03]  /*28e0*/  LEA R88, P4, R164, R10, 0x2 ;  /* 0x0000000aa4587211 */ /* 0x000fc600078810ff */
[----:B------:R-:W-:Y:S02]  /*28f0*/  F2FP.TF32.F32.PACK_B R173, R173 ;  /* 0x000000adffad723e */ /* 0x000fe400024050ff */
[----:B------:R-:W-:-:S03]  /*2900*/  LEA.HI.X R89, R164, R11, R165, 0x2, P4 ;  /* 0x0000000ba4597211 */ /* 0x000fc600020f14a5 */
[----:B------:R0:W-:Y:S04]  /*2910*/  @P1 STG.E desc[UR36][R158.64+0x4], R173 ;  /* 0x000004ad9e001986 */ /* 0x0001e8000c101924 */
[----:B------:R2:W3:Y:S01]  /*2920*/  @P2 LDG.E.LTC128B R172, desc[UR36][R88.64] ;  /* 0x0000002458ac2981 */ /* 0x0004e2000c1e1920 */
[----:B------:R-:W-:Y:S01]  /*2930*/  IMAD.SHL.U32 R165, R4, 0x20, RZ ;  /* 0x0000002004a57824 */ /* 0x000fe200078e00ff */
[----:B------:R-:W-:Y:S01]  /*2940*/  IADD3 R170, P1, R6, R170, RZ ;  /* 0x000000aa06aa7210 */ /* 0x000fe20007f3e0ff */
[----:B------:R-:W-:Y:S03]  /*2950*/  BSSY B1, `(.L_x_32) ;  /* 0x0000011000017945 */ /* 0x000fe60003800000 */
[----:B------:R-:W-:Y:S01]  /*2960*/  IADD3 R168, P4, R165, R158, RZ ;  /* 0x0000009ea5a87210 */ /* 0x000fe20007f9e0ff */
[----:B------:R-:W-:Y:S01]  /*2970*/  IMAD.X R171, R7, 0x1, R169, P1 ;  /* 0x0000000107ab7824 */ /* 0x000fe200008e06a9 */
[----:B------:R-:W-:Y:S01]  /*2980*/  ISETP.GT.AND P1, PT, R0, 0x1, P0 ;  /* 0x000000010000780c */ /* 0x000fe20000724270 */
[----:B------:R-:W-:-:S03]  /*2990*/  IMAD.WIDE.U32 R170, R23, R12, R170 ;  /* 0x0000000c17aa7225 */ /* 0x000fc600078e00aa */
[----:B--2---:R-:W-:Y:S02]  /*29a0*/  LEA R88, P5, R170, R10, 0x2 ;  /* 0x0000000aaa587211 */ /* 0x004fe400078a10ff */
[----:B---3--:R-:W-:-:S05]  /*29b0*/  LOP3.LUT R164, R172, 0xffffe000, RZ, 0xc0, !PT ;  /* 0xffffe000aca47812 */ /* 0x008fca00078ec0ff */
[----:B------:R-:W-:-:S04]  /*29c0*/  FMUL R167, R164, R155 ;  /* 0x0000009ba4a77220 */ /* 0x000fc80000400000 */
[----:B------:R-:W-:Y:S01]  /*29d0*/  FFMA R175, R90, R154, R167 ;  /* 0x0000009a5aaf7223 */ /* 0x000fe200000000a7 */
[----:B------:R-:W-:Y:S01]  /*29e0*/  SHF.L.U64.HI R167, R4, 0x5, R5 ;  /* 0x0000000504a77819 */ /* 0x000fe20000010205 */
[----:B------:R-:W-:-:S03]  /*29f0*/  IMAD.IADD R90, R13, 0x1, R171 ;  /* 0x000000010d5a7824 */ /* 0x000fc600078e02ab */
[----:B------:R-:W-:Y:S01]  /*2a00*/  F2FP.TF32.F32.PACK_B R175, R175 ;  /* 0x000000afffaf723e */ /* 0x000fe200024050ff */
[----:B------:R-:W-:Y:S01]  /*2a10*/  IMAD.X R169, R167, 0x1, R159, P4 ;  /* 0x00000001a7a97824 */ /* 0x000fe200020e069f */
[----:B------:R-:W-:-:S04]  /*2a20*/  LEA.HI.X R89, R170, R11, R90, 0x2, P5 ;  /* 0x0000000baa597211 */ /* 0x000fc800028f145a */
[----:B------:R0:W-:Y:S01]  /*2a30*/  @P2 STG.E desc[UR36][R168.64], R175 ;  /* 0x000000afa8002986 */ /* 0x0001e2000c101924 */
[----:B------:R-:W-:Y:S05]  /*2a40*/  @!P1 BRA `(.L_x_33) ;  /* 0x0000000000049947 */ /* 0x000fea0003800000 */
[----:B------:R2:W5:Y:S02]  /*2a50*/  LDG.E.LTC128B R172, desc[UR36][R88.64+0x4] ;  /* 0x0000042458ac7981 */ /* 0x000564000c1e1920 */
.L_x_33:
[----:B------:R-:W-:Y:S05]  /*2a60*/  BSYNC B1 ;  /* 0x0000000000017941 */ /* 0x000fea0003800000 */
.L_x_32:
[----:B-----5:R-:W-:Y:S01]  /*2a70*/  LOP3.LUT R90, R172, 0xffffe000, RZ, 0xc0, !PT ;  /* 0xffffe000ac5a7812 */ /* 0x020fe200078ec0ff */
[----:B------:R-:W-:Y:S01]  /*2a80*/  BSSY B1, `(.L_x_34) ;  /* 0x000000a000017945 */ /* 0x000fe20003800000 */
[----:B------:R-:W-:-:S03]  /*2a90*/  ISETP.GT.AND P2, PT, R0, 0x8, P3 ;  /* 0x000000080000780c */ /* 0x000fc60001f44270 */
[----:B------:R-:W-:-:S04]  /*2aa0*/  FMUL R90, R90, R155 ;  /* 0x0000009b5a5a7220 */ /* 0x000fc80000400000 */
[----:B------:R-:W-:Y:S01]  /*2ab0*/  FFMA R171, R91, R154, R90 ;  /* 0x0000009a5bab7223 */ /* 0x000fe2000000005a */
[----:B------:R-:W-:Y:S02]  /*2ac0*/  @P1 IMAD.MOV.U32 R90, RZ, RZ, R168 ;  /* 0x000000ffff5a1224 */ /* 0x000fe400078e00a8 */
[----:B------:R-:W-:Y:S02]  /*2ad0*/  @P1 IMAD.MOV.U32 R91, RZ, RZ, R169 ;  /* 0x000000ffff5b1224 */ /* 0x000fe400078e00a9 */
[----:B------:R-:W-:-:S05]  /*2ae0*/  F2FP.TF32.F32.PACK_B R171, R171 ;  /* 0x000000abffab723e */ /* 0x000fca00024050ff */
[----:B------:R3:W-:Y:S01]  /*2af0*/  @P1 STG.E desc[UR36][R90.64+0x4], R171 ;  /* 0x000004ab5a001986 */ /* 0x0007e2000c101924 */
[----:B------:R-:W-:Y:S05]  /*2b00*/  @!P2 BRA `(.L_x_35) ;  /* 0x000000000004a947 */ /* 0x000fea0003800000 */
[----:B------:R4:W5:Y:S02]  /*2b10*/  LDG.E.LTC128B R172, desc[UR36][R162.64+0x20] ;  /* 0x00002024a2ac7981 */ /* 0x000964000c1e1920 */
.L_x_35:
[----:B------:R-:W-:Y:S05]  /*2b20*/  BSYNC B1 ;  /* 0x0000000000017941 */ /* 0x000fea0003800000 */
.L_x_34:
[----:B---3-5:R-:W-:Y:S01]  /*2b30*/  LOP3.LUT R90, R172, 0xffffe000, RZ, 0xc0, !PT ;  /* 0xffffe000ac5a7812 */ /* 0x028fe200078ec0ff */
[----:B------:R-:W-:Y:S01]  /*2b40*/  BSSY B1, `(.L_x_36) ;  /* 0x000000a000017945 */ /* 0x000fe20003800000 */
[----:B------:R-:W-:-:S03]  /*2b50*/  ISETP.GT.AND P1, PT, R0, 0x9, P3 ;  /* 0x000000090000780c */ /* 0x000fc60001f24270 */
[----:B------:R-:W-:Y:S01]  /*2b60*/  FMUL R91, R90, R155 ;  /* 0x0000009b5a5b7220 */ /* 0x000fe20000400000 */
[----:B------:R-:W-:-:S03]  /*2b70*/  @P2 IMAD.MOV.U32 R90, RZ, RZ, R158 ;  /* 0x000000ffff5a2224 */ /* 0x000fc600078e009e */
[----:B------:R-:W-:Y:S01]  /*2b80*/  FFMA R171, R92, R154, R91 ;  /* 0x0000009a5cab7223 */ /* 0x000fe2000000005b */
[----:B------:R-:W-:-:S04]  /*2b90*/  @P2 IMAD.MOV.U32 R91, RZ, RZ, R159 ;  /* 0x000000ffff5b2224 */ /* 0x000fc800078e009f */
[----:B------:R-:W-:-:S05]  /*2ba0*/  F2FP.TF32.F32.PACK_B R171, R171 ;  /* 0x000000abffab723e */ /* 0x000fca00024050ff */
[----:B------:R3:W-:Y:S01]  /*2bb0*/  @P2 STG.E desc[UR36][R90.64+0x20], R171 ;  /* 0x000020ab5a002986 */ /* 0x0007e2000c101924 */
[----:B------:R-:W-:Y:S05]  /*2bc0*/  @!P1 BRA `(.L_x_37) ;  /* 0x0000000000049947 */ /* 0x000fea0003800000 */
[----:B------:R0:W5:Y:S02]  /*2bd0*/  LDG.E.LTC128B R172, desc[UR36][R162.64+0x24] ;  /* 0x00002424a2ac7981 */ /* 0x000164000c1e1920 */
.L_x_37:
[----:B------:R-:W-:Y:S05]  /*2be0*/  BSYNC B1 ;  /* 0x0000000000017941 */ /* 0x000fea0003800000 */
.L_x_36:
[----:B---3-5:R-:W-:Y:S01]  /*2bf0*/  LOP3.LUT R90, R172, 0xffffe000, RZ, 0xc0, !PT ;  /* 0xffffe000ac5a7812 */ /* 0x028fe200078ec0ff */
[----:B------:R-:W-:Y:S01]  /*2c00*/  @P1 IMAD.MOV.U32 R91, RZ, RZ, R159 ;  /* 0x000000ffff5b1224 */ /* 0x000fe200078e009f */
[----:B------:R-:W-:Y:S01]  /*2c10*/  ISETP.GT.AND P2, PT, R0, 0x8, P0 ;  /* 0x000000080000780c */ /* 0x000fe20000744270 */
[----:B------:R-:W-:Y:S02]  /*2c20*/  BSSY B1, `(.L_x_38) ;  /* 0x0000008000017945 */ /* 0x000fe40003800000 */
[----:B------:R-:W-:-:S04]  /*2c30*/  FMUL R90, R90, R155 ;  /* 0x0000009b5a5a7220 */ /* 0x000fc80000400000 */
[----:B------:R-:W-:Y:S01]  /*2c40*/  FFMA R93, R93, R154, R90 ;  /* 0x0000009a5d5d7223 */ /* 0x000fe2000000005a */
[----:B------:R-:W-:-:S04]  /*2c50*/  @P1 IMAD.MOV.U32 R90, RZ, RZ, R158 ;  /* 0x000000ffff5a1224 */ /* 0x000fc800078e009e */
[----:B------:R-:W-:-:S05]  /*2c60*/  F2FP.TF32.F32.PACK_B R93, R93 ;  /* 0x0000005dff5d723e */ /* 0x000fca00024050ff */
[----:B------:R3:W-:Y:S01]  /*2c70*/  @P1 STG.E desc[UR36][R90.64+0x24], R93 ;  /* 0x0000245d5a001986 */ /* 0x0007e2000c101924 */
[----:B------:R-:W-:Y:S05]  /*2c80*/  @!P2 BRA `(.L_x_39) ;  /* 0x000000000004a947 */ /* 0x000fea0003800000 */
[----:B------:R0:W5:Y:S02]  /*2c90*/  LDG.E.LTC128B R172, desc[UR36][R88.64+0x20] ;  /* 0x0000202458ac7981 */ /* 0x000164000c1e1920 */
.L_x_39:
[----:B------:R-:W-:Y:S05]  /*2ca0*/  BSYNC B1 ;  /* 0x0000000000017941 */ /* 0x000fea0003800000 */
.L_x_38:
        /* <DEDUP_REMOVED lines=11> */
.L_x_41:
[----:B------:R-:W-:Y:S05]  /*2d60*/  BSYNC B1 ;  /* 0x0000000000017941 */ /* 0x000fea0003800000 */
.L_x_40:
        /* <DEDUP_REMOVED lines=11> */
.L_x_43:
[----:B------:R-:W-:Y:S05]  /*2e20*/  BSYNC B1 ;  /* 0x0000000000017941 */ /* 0x000fea0003800000 */
.L_x_42:
        /* <DEDUP_REMOVED lines=11> */
.L_x_45:
[----:B------:R-:W-:Y:S05]  /*2ee0*/  BSYNC B1 ;  /* 0x0000000000017941 */ /* 0x000fea0003800000 */
.L_x_44:
        /* <DEDUP_REMOVED lines=11> */
.L_x_47:
[----:B------:R-:W-:Y:S05]  /*2fa0*/  BSYNC B1 ;  /* 0x0000000000017941 */ /* 0x000fea0003800000 */
.L_x_46:
        /* <DEDUP_REMOVED lines=11> */
.L_x_49:
[----:B------:R-:W-:Y:S05]  /*3060*/  BSYNC B1 ;  /* 0x0000000000017941 */ /* 0x000fea0003800000 */
.L_x_48:
        /* <DEDUP_REMOVED lines=11> */
.L_x_51:
[----:B------:R-:W-:Y:S05]  /*3120*/  BSYNC B1 ;  /* 0x0000000000017941 */ /* 0x000fea0003800000 */
.L_x_50:
        /* <DEDUP_REMOVED lines=11> */
.L_x_53:
[----:B------:R-:W-:Y:S05]  /*31e0*/  BSYNC B1 ;  /* 0x0000000000017941 */ /* 0x000fea0003800000 */
.L_x_52:
        /* <DEDUP_REMOVED lines=11> */
.L_x_55:
[----:B------:R-:W-:Y:S05]  /*32a0*/  BSYNC B1 ;  /* 0x0000000000017941 */ /* 0x000fea0003800000 */
.L_x_54:
        /* <DEDUP_REMOVED lines=11> */
.L_x_57:
[----:B------:R-:W-:Y:S05]  /*3360*/  BSYNC B1 ;  /* 0x0000000000017941 */ /* 0x000fea0003800000 */
.L_x_56:
        /* <DEDUP_REMOVED lines=11> */
.L_x_59:
[----:B------:R-:W-:Y:S05]  /*3420*/  BSYNC B1 ;  /* 0x0000000000017941 */ /* 0x000fea0003800000 */
.L_x_58:
        /* <DEDUP_REMOVED lines=11> */
.L_x_61:
[----:B------:R-:W-:Y:S05]  /*34e0*/  BSYNC B1 ;  /* 0x0000000000017941 */ /* 0x000fea0003800000 */
.L_x_60:
        /* <DEDUP_REMOVED lines=11> */
.L_x_63:
[----:B------:R-:W-:Y:S05]  /*35a0*/  BSYNC B1 ;  /* 0x0000000000017941 */ /* 0x000fea0003800000 */
.L_x_62:
        /* <DEDUP_REMOVED lines=11> */
.L_x_65:
[----:B------:R-:W-:Y:S05]  /*3660*/  BSYNC B1 ;  /* 0x0000000000017941 */ /* 0x000fea0003800000 */
.L_x_64:
        /* <DEDUP_REMOVED lines=11> */
.L_x_67:
[----:B------:R-:W-:Y:S05]  /*3720*/  BSYNC B1 ;  /* 0x0000000000017941 */ /* 0x000fea0003800000 */
.L_x_66:
        /* <DEDUP_REMOVED lines=11> */
.L_x_69:
[----:B------:R-:W-:Y:S05]  /*37e0*/  BSYNC B1 ;  /* 0x0000000000017941 */ /* 0x000fea0003800000 */
.L_x_68:
        /* <DEDUP_REMOVED lines=11> */
.L_x_71:
[----:B------:R-:W-:Y:S05]  /*38a0*/  BSYNC B1 ;  /* 0x0000000000017941 */ /* 0x000fea0003800000 */
.L_x_70:
        /* <DEDUP_REMOVED lines=11> */
.L_x_73:
[----:B------:R-:W-:Y:S05]  /*3960*/  BSYNC B1 ;  /* 0x0000000000017941 */ /* 0x000fea0003800000 */
.L_x_72:
        /* <DEDUP_REMOVED lines=11> */
.L_x_75:
[----:B------:R-:W-:Y:S05]  /*3a20*/  BSYNC B1 ;  /* 0x0000000000017941 */ /* 0x000fea0003800000 */
.L_x_74:
        /* <DEDUP_REMOVED lines=11> */
.L_x_77:
[----:B------:R-:W-:Y:S05]  /*3ae0*/  BSYNC B1 ;  /* 0x0000000000017941 */ /* 0x000fea0003800000 */
.L_x_76:
        /* <DEDUP_REMOVED lines=11> */
.L_x_79:
[----:B------:R-:W-:Y:S05]  /*3ba0*/  BSYNC B1 ;  /* 0x0000000000017941 */ /* 0x000fea0003800000 */
.L_x_78:
        /* <DEDUP_REMOVED lines=11> */
.L_x_81:
[----:B------:R-:W-:Y:S05]  /*3c60*/  BSYNC B1 ;  /* 0x0000000000017941 */ /* 0x000fea0003800000 */
.L_x_80:
        /* <DEDUP_REMOVED lines=11> */
.L_x_83:
[----:B------:R-:W-:Y:S05]  /*3d20*/  BSYNC B1 ;  /* 0x0000000000017941 */ /* 0x000fea0003800000 */
.L_x_82:
        /* <DEDUP_REMOVED lines=11> */
.L_x_85:
[----:B------:R-:W-:Y:S05]  /*3de0*/  BSYNC B1 ;  /* 0x0000000000017941 */ /* 0x000fea0003800000 */
.L_x_84:
        /* <DEDUP_REMOVED lines=11> */
.L_x_87:
[----:B------:R-:W-:Y:S05]  /*3ea0*/  BSYNC B1 ;  /* 0x0000000000017941 */ /* 0x000fea0003800000 */
.L_x_86:
        /* <DEDUP_REMOVED lines=11> */
.L_x_89:
[----:B------:R-:W-:Y:S05]  /*3f60*/  BSYNC B1 ;  /* 0x0000000000017941 */ /* 0x000fea0003800000 */
.L_x_88:
        /* <DEDUP_REMOVED lines=11> */
.L_x_91:
[----:B------:R-:W-:Y:S05]  /*4020*/  BSYNC B1 ;  /* 0x0000000000017941 */ /* 0x000fea0003800000 */
.L_x_90:
        /* <DEDUP_REMOVED lines=11> */
.L_x_93:
[----:B------:R-:W-:Y:S05]  /*40e0*/  BSYNC B1 ;  /* 0x0000000000017941 */ /* 0x000fea0003800000 */
.L_x_92:
        /* <DEDUP_REMOVED lines=11> */
.L_x_95:
[----:B------:R-:W-:Y:S05]  /*41a0*/  BSYNC B1 ;  /* 0x0000000000017941 */ /* 0x000fea0003800000 */
.L_x_94:
        /* <DEDUP_REMOVED lines=11> */
.L_x_97:
[----:B------:R-:W-:Y:S05]  /*4260*/  BSYNC B1 ;  /* 0x0000000000017941 */ /* 0x000fea0003800000 */
.L_x_96:
        /* <DEDUP_REMOVED lines=11> */
.L_x_99:
[----:B------:R-:W-:Y:S05]  /*4320*/  BSYNC B1 ;  /* 0x0000000000017941 */ /* 0x000fea0003800000 */
.L_x_98:
        /* <DEDUP_REMOVED lines=11> */
.L_x_101:
[----:B------:R-:W-:Y:S05]  /*43e0*/  BSYNC B1 ;  /* 0x0000000000017941 */ /* 0x000fea0003800000 */
.L_x_100:
        /* <DEDUP_REMOVED lines=11> */
.L_x_103:
[----:B------:R-:W-:Y:S05]  /*44a0*/  BSYNC B1 ;  /* 0x0000000000017941 */ /* 0x000fea0003800000 */
.L_x_102:
        /* <DEDUP_REMOVED lines=11> */
.L_x_105:
[----:B------:R-:W-:Y:S05]  /*4560*/  BSYNC B1 ;  /* 0x0000000000017941 */ /* 0x000fea0003800000 */
.L_x_104:
        /* <DEDUP_REMOVED lines=11> */
.L_x_107:
[----:B------:R-:W-:Y:S05]  /*4620*/  BSYNC B1 ;  /* 0x0000000000017941 */ /* 0x000fea0003800000 */
.L_x_106:
        /* <DEDUP_REMOVED lines=11> */
.L_x_109:
[----:B------:R-:W-:Y:S05]  /*46e0*/  BSYNC B1 ;  /* 0x0000000000017941 */ /* 0x000fea0003800000 */
.L_x_108:
        /* <DEDUP_REMOVED lines=11> */
.L_x_111:
[----:B------:R-:W-:Y:S05]  /*47a0*/  BSYNC B1 ;  /* 0x0000000000017941 */ /* 0x000fea0003800000 */
.L_x_110:
        /* <DEDUP_REMOVED lines=11> */
.L_x_113:
[----:B------:R-:W-:Y:S05]  /*4860*/  BSYNC B1 ;  /* 0x0000000000017941 */ /* 0x000fea0003800000 */
.L_x_112:
        /* <DEDUP_REMOVED lines=11> */
.L_x_115:
[----:B------:R-:W-:Y:S05]  /*4920*/  BSYNC B1 ;  /* 0x0000000000017941 */ /* 0x000fea0003800000 */
.L_x_114:
        /* <DEDUP_REMOVED lines=11> */
.L_x_117:
[----:B------:R-:W-:Y:S05]  /*49e0*/  BSYNC B1 ;  /* 0x0000000000017941 */ /* 0x000fea0003800000 */
.L_x_116:
        /* <DEDUP_REMOVED lines=11> */
.L_x_119:
[----:B------:R-:W-:Y:S05]  /*4aa0*/  BSYNC B1 ;  /* 0x0000000000017941 */ /* 0x000fea0003800000 */
.L_x_118:
        /* <DEDUP_REMOVED lines=11> */
.L_x_121:
[----:B------:R-:W-:Y:S05]  /*4b60*/  BSYNC B1 ;  /* 0x0000000000017941 */ /* 0x000fea0003800000 */
.L_x_120:
        /* <DEDUP_REMOVED lines=11> */
.L_x_123:
[----:B------:R-:W-:Y:S05]  /*4c20*/  BSYNC B1 ;  /* 0x0000000000017941 */ /* 0x000fea0003800000 */
.L_x_122:
        /* <DEDUP_REMOVED lines=11> */
.L_x_125:
[----:B------:R-:W-:Y:S05]  /*4ce0*/  BSYNC B1 ;  /* 0x0000000000017941 */ /* 0x000fea0003800000 */
.L_x_124:
        /* <DEDUP_REMOVED lines=11> */
.L_x_127:
[----:B------:R-:W-:Y:S05]  /*4da0*/  BSYNC B1 ;  /* 0x0000000000017941 */ /* 0x000fea0003800000 */
.L_x_126:
        /* <DEDUP_REMOVED lines=11> */
.L_x_129:
[----:B------:R-:W-:Y:S05]  /*4e60*/  BSYNC B1 ;  /* 0x0000000000017941 */ /* 0x000fea0003800000 */
.L_x_128:
        /* <DEDUP_REMOVED lines=11> */
.L_x_131:
[----:B------:R-:W-:Y:S05]  /*4f20*/  BSYNC B1 ;  /* 0x0000000000017941 */ /* 0x000fea0003800000 */
.L_x_130:
        /* <DEDUP_REMOVED lines=11> */
.L_x_133:
[----:B------:R-:W-:Y:S05]  /*4fe0*/  BSYNC B1 ;  /* 0x0000000000017941 */ /* 0x000fea0003800000 */
.L_x_132:
        /* <DEDUP_REMOVED lines=11> */
.L_x_135:
[----:B------:R-:W-:Y:S05]  /*50a0*/  BSYNC B1 ;  /* 0x0000000000017941 */ /* 0x000fea0003800000 */
.L_x_134:
        /* <DEDUP_REMOVED lines=11> */
.L_x_137:
[----:B------:R-:W-:Y:S05]  /*5160*/  BSYNC B1 ;  /* 0x0000000000017941 */ /* 0x000fea0003800000 */
.L_x_136:
        /* <DEDUP_REMOVED lines=11> */
.L_x_139:
[----:B------:R-:W-:Y:S05]  /*5220*/  BSYNC B1 ;  /* 0x0000000000017941 */ /* 0x000fea0003800000 */
.L_x_138:
        /* <DEDUP_REMOVED lines=11> */
.L_x_141:
[----:B------:R-:W-:Y:S05]  /*52e0*/  BSYNC B1 ;  /* 0x0000000000017941 */ /* 0x000fea0003800000 */
.L_x_140:
        /* <DEDUP_REMOVED lines=11> */
.L_x_143:
[----:B------:R-:W-:Y:S05]  /*53a0*/  BSYNC B1 ;  /* 0x0000000000017941 */ /* 0x000fea0003800000 */
.L_x_142:
        /* <DEDUP_REMOVED lines=11> */
.L_x_145:
[----:B------:R-:W-:Y:S05]  /*5460*/  BSYNC B1 ;  /* 0x0000000000017941 */ /* 0x000fea0003800000 */
.L_x_144:
        /* <DEDUP_REMOVED lines=11> */
.L_x_147:
[----:B------:R-:W-:Y:S05]  /*5520*/  BSYNC B1 ;  /* 0x0000000000017941 */ /* 0x000fea0003800000 */
.L_x_146:
        /* <DEDUP_REMOVED lines=11> */
.L_x_149:
[----:B------:R-:W-:Y:S05]  /*55e0*/  BSYNC B1 ;  /* 0x0000000000017941 */ /* 0x000fea0003800000 */
.L_x_148:
        /* <DEDUP_REMOVED lines=11> */
.L_x_151:
[----:B------:R-:W-:Y:S05]  /*56a0*/  BSYNC B1 ;  /* 0x0000000000017941 */ /* 0x000fea0003800000 */
.L_x_150:
[----:B-----5:R-:W-:Y:S01]  /*56b0*/  LOP3.LUT R8, R172, 0xffffe000, RZ, 0xc0, !PT ;  /* 0xffffe000ac087812 */ /* 0x020fe200078ec0ff */
[----:B------:R-:W-:Y:S01]  /*56c0*/  BSSY B1, `(.L_x_152) ;  /* 0x000000d000017945 */ /* 0x000fe20003800000 */
[----:B------:R-:W-:-:S03]  /*56d0*/  IADD3 R153, P1, R153, 0x80, RZ ;  /* 0x0000008099997810 */ /* 0x000fc60007f3e0ff */
[----:B---3--:R-:W-:Y:S01]  /*56e0*/  FMUL R91, R8, R155 ;  /* 0x0000009b085b7220 */ /* 0x008fe20000400000 */
[----:B------:R-:W-:Y:S02]  /*56f0*/  @P2 IMAD.MOV.U32 R8, RZ, RZ, R168 ;  /* 0x000000ffff082224 */ /* 0x000fe400078e00a8 */
[----:B------:R-:W-:Y:S02]  /*5700*/  IMAD.X R9, RZ, RZ, R9, P1 ;  /* 0x000000ffff097224 */ /* 0x000fe400008e0609 */
[----:B------:R-:W-:Y:S01]  /*5710*/  FFMA R91, R150, R154, R91 ;  /* 0x0000009a965b7223 */ /* 0x000fe2000000005b */
[----:B------:R-:W-:Y:S01]  /*5720*/  ISETP.GT.AND P1, PT, R0, 0x79, P0 ;  /* 0x000000790000780c */ /* 0x000fe20000724270 */
[----:B------:R-:W-:-:S03]  /*5730*/  IMAD R90, R9, R14, RZ ;  /* 0x0000000e095a7224 */ /* 0x000fc600078e02ff */
[----:B------:R-:W-:Y:S01]  /*5740*/  F2FP.TF32.F32.PACK_B R91, R91 ;  /* 0x0000005bff5b723e */ /* 0x000fe200024050ff */
[----:B------:R-:W-:-:S05]  /*5750*/  @P2 IMAD.MOV.U32 R9, RZ, RZ, R169 ;  /* 0x000000ffff092224 */ /* 0x000fca00078e00a9 */
[----:B------:R3:W-:Y:S03]  /*5760*/  @P2 STG.E desc[UR36][R8.64+0x1e0], R91 ;  /* 0x0001e05b08002986 */ /* 0x0007e6000c101924 */
[----:B------:R-:W-:Y:S05]  /*5770*/  @!P1 BRA `(.L_x_153) ;  /* 0x0000000000049947 */ /* 0x000fea0003800000 */
[----:B------:R0:W5:Y:S02]  /*5780*/  LDG.E.LTC128B R172, desc[UR36][R88.64+0x1e4] ;  /* 0x0001e42458ac7981 */ /* 0x000164000c1e1920 */
.L_x_153:
[----:B------:R-:W-:Y:S05]  /*5790*/  BSYNC B1 ;  /* 0x0000000000017941 */ /* 0x000fea0003800000 */
.L_x_152:
[----:B0-2--5:R-:W-:Y:S01]  /*57a0*/  LOP3.LUT R88, R172, 0xffffe000, RZ, 0xc0, !PT ;  /* 0xffffe000ac587812 */ /* 0x025fe200078ec0ff */
[----:B------:R-:W-:Y:S01]  /*57b0*/  IMAD R97, R153, R15, R90 ;  /* 0x0000000f99617224 */ /* 0x000fe200078e025a */
[----:B------:R-:W-:Y:S01]  /*57c0*/  ISETP.GT.AND P0, PT, R3, 0x80, PT ;  /* 0x000000800300780c */ /* 0x000fe20003f04270 */
[----:B---3--:R-:W-:-:S04]  /*57d0*/  IMAD.WIDE.U32 R8, R153, R14, R156 ;  /* 0x0000000e99087225 */ /* 0x008fc800078e009c */
[----:B------:R-:W-:Y:S01]  /*57e0*/  FMUL R88, R88, R155 ;  /* 0x0000009b58587220 */ /* 0x000fe20000400000 */
[----:B------:R-:W-:Y:S01]  /*57f0*/  ISETP.GT.AND P3, PT, R0, RZ, P0 ;  /* 0x000000ff0000720c */ /* 0x000fe20000764270 */
[----:B------:R-:W-:Y:S02]  /*5800*/  IMAD.IADD R9, R9, 0x1, R97 ;  /* 0x0000000109097824 */ /* 0x000fe400078e0261 */
[----:B------:R-:W-:Y:S01]  /*5810*/  FFMA R151, R151, R154, R88 ;  /* 0x0000009a97977223 */ /* 0x000fe20000000058 */
[----:B------:R-:W-:-:S04]  /*5820*/  LEA R88, P2, R8, R10, 0x2 ;  /* 0x0000000a08587211 */ /* 0x000fc800078410ff */
[----:B------:R-:W-:Y:S02]  /*5830*/  F2FP.TF32.F32.PACK_B R151, R151 ;  /* 0x00000097ff97723e */ /* 0x000fe400024050ff */
[----:B------:R-:W-:-:S03]  /*5840*/  LEA.HI.X R89, R8, R11, R9, 0x2, P2 ;  /* 0x0000000b08597211 */ /* 0x000fc600010f1409 */
[----:B------:R0:W-:Y:S04]  /*5850*/  @P1 STG.E desc[UR36][R168.64+0x1e4], R151 ;  /* 0x0001e497a8001986 */ /* 0x0001e8000c101924 */
[----:B------:R-:W2:Y:S01]  /*5860*/  @P3 LDG.E.LTC128B R172, desc[UR36][R88.64] ;  /* 0x0000002458ac3981 */ /* 0x000ea2000c1e1920 */
[----:B------:R-:W-:Y:S01]  /*5870*/  IMAD.WIDE.U32 R8, R153, R14, R6 ;  /* 0x0000000e99087225 */ /* 0x000fe200078e0006 */
[----:B------:R-:W-:Y:S01]  /*5880*/  SHF.L.U64.HI R95, R4, 0x9, R5 ;  /* 0x00000009045f7819 */ /* 0x000fe20000010205 */
[----:B------:R-:W-:Y:S01]  /*5890*/  BSSY B1, `(.L_x_154) ;  /* 0x0000011000017945 */ /* 0x000fe20003800000 */
[----:B------:R-:W-:Y:S01]  /*58a0*/  ISETP.GT.AND P2, PT, R0, 0x1, P0 ;  /* 0x000000010000780c */ /* 0x000fe20000744270 */
[----:B------:R-:W-:Y:S02]  /*58b0*/  IMAD.IADD R9, R97, 0x1, R9 ;  /* 0x0000000161097824 */ /* 0x000fe400078e0209 */
[----:B------:R-:W-:Y:S01]  /*58c0*/  IMAD.SHL.U32 R93, R4, 0x200, RZ ;  /* 0x00000200045d7824 */ /* 0x000fe200078e00ff */
[----:B--2---:R-:W-:-:S05]  /*58d0*/  LOP3.LUT R90, R172, 0xffffe000, RZ, 0xc0, !PT ;  /* 0xffffe000ac5a7812 */ /* 0x004fca00078ec0ff */
[----:B------:R-:W-:Y:S01]  /*58e0*/  FMUL R15, R90, R155 ;  /* 0x0000009b5a0f7220 */ /* 0x000fe20000400000 */
[----:B------:R-:W-:Y:S01]  /*58f0*/  IMAD.WIDE.U32 R90, R23, R12, R8 ;  /* 0x0000000c175a7225 */ /* 0x000fe200078e0008 */
[----:B------:R-:W-:-:S03]  /*5900*/  IADD3 R8, P1, R93, R158, RZ ;  /* 0x0000009e5d087210 */ /* 0x000fc60007f3e0ff */
[----:B------:R-:W-:Y:S01]  /*5910*/  FFMA R15, R24, R154, R15 ;  /* 0x0000009a180f7223 */ /* 0x000fe2000000000f */
[----:B------:R-:W-:Y:S01]  /*5920*/  IMAD.IADD R5, R13, 0x1, R91 ;  /* 0x000000010d057824 */ /* 0x000fe200078e025b */
[C---:B------:R-:W-:Y:S01]  /*5930*/  LEA R4, P4, R90.reuse, R10, 0x2 ;  /* 0x0000000a5a047211 */ /* 0x040fe200078810ff */
[----:B------:R-:W-:Y:S02]  /*5940*/  IMAD.X R9, R95, 0x1, R159, P1 ;  /* 0x000000015f097824 */ /* 0x000fe400008e069f */
[----:B------:R-:W-:Y:S02]  /*5950*/  F2FP.TF32.F32.PACK_B R15, R15 ;  /* 0x0000000fff0f723e */ /* 0x000fe400024050ff */
[----:B------:R-:W-:-:S03]  /*5960*/  LEA.HI.X R5, R90, R11, R5, 0x2, P4 ;  /* 0x0000000b5a057211 */ /* 0x000fc600020f1405 */
[----:B------:R0:W-:Y:S01]  /*5970*/  @P3 STG.E desc[UR36][R8.64], R15 ;  /* 0x0000000f08003986 */ /* 0x0001e2000c101924 */
[----:B------:R-:W-:Y:S05]  /*5980*/  @!P2 BRA `(.L_x_155) ;  /* 0x000000000004a947 */ /* 0x000fea0003800000 */
[----:B------:R2:W5:Y:S02]  /*5990*/  LDG.E.LTC128B R172, desc[UR36][R4.64+0x4] ;  /* 0x0000042404ac7981 */ /* 0x000564000c1e1920 */
.L_x_155:
[----:B------:R-:W-:Y:S05]  /*59a0*/  BSYNC B1 ;  /* 0x0000000000017941 */ /* 0x000fea0003800000 */
.L_x_154:
[----:B-----5:R-:W-:Y:S01]  /*59b0*/  LOP3.LUT R24, R172, 0xffffe000, RZ, 0xc0, !PT ;  /* 0xffffe000ac187812 */ /* 0x020fe200078ec0ff */
[----:B0-----:R-:W-:Y:S01]  /*59c0*/  IMAD.WIDE.U32 R14, R153, R14, R160 ;  /* 0x0000000e990e7225 */ /* 0x001fe200078e00a0 */
[----:B------:R-:W-:Y:S01]  /*59d0*/  ISETP.GT.AND P1, PT, R3, 0x88, PT ;  /* 0x000000880300780c */ /* 0x000fe20003f24270 */
[----:B------:R-:W-:Y:S02]  /*59e0*/  BSSY B1, `(.L_x_156) ;  /* 0x000000f000017945 */ /* 0x000fe40003800000 */
[----:B------:R-:W-:Y:S01]  /*59f0*/  FMUL R24, R24, R155 ;  /* 0x0000009b18187220 */ /* 0x000fe20000400000 */
[----:B------:R-:W-:Y:S01]  /*5a00*/  ISETP.GT.AND P3, PT, R0, RZ, P1 ;  /* 0x000000ff0000720c */ /* 0x000fe20000f64270 */
[----:B------:R-:W-:Y:S01]  /*5a10*/  IMAD.IADD R97, R97, 0x1, R15 ;  /* 0x0000000161617824 */ /* 0x000fe200078e020f */
[----:B------:R-:W-:Y:S01]  /*5a20*/  IADD3 R20, P5, R20, R14, RZ ;  /* 0x0000000e14147210 */ /* 0x000fe20007fbe0ff */
[----:B------:R-:W-:Y:S01]  /*5a30*/  FFMA R25, R25, R154, R24 ;  /* 0x0000009a19197223 */ /* 0x000fe20000000018 */
[----:B------:R-:W-:-:S03]  /*5a40*/  IADD3 R14, P4, R6, R14, RZ ;  /* 0x0000000e060e7210 */ /* 0x000fc60007f9e0ff */
[----:B------:R-:W-:Y:S01]  /*5a50*/  IMAD.X R156, R97, 0x1, R157, P5 ;  /* 0x00000001619c7824 */ /* 0x000fe200028e069d */
[----:B------:R-:W-:Y:S01]  /*5a60*/  F2FP.TF32.F32.PACK_B R25, R25 ;  /* 0x00000019ff19723e */ /* 0x000fe200024050ff */
[----:B------:R-:W-:Y:S01]  /*5a70*/  IMAD.X R15, R7, 0x1, R97, P4 ;  /* 0x00000001070f7824 */ /* 0x000fe200020e0661 */
[----:B------:R-:W-:-:S03]  /*5a80*/  LEA R6, P5, R20, R10, 0x2 ;  /* 0x0000000a14067211 */ /* 0x000fc600078a10ff */
[----:B------:R0:W-:Y:S01]  /*5a90*/  @P2 STG.E desc[UR36][R8.64+0x4], R25 ;  /* 0x0000041908002986 */ /* 0x0001e2000c101924 */
[----:B------:R-:W-:Y:S01]  /*5aa0*/  LEA.HI.X R7, R20, R11, R156, 0x2, P5 ;  /* 0x0000000b14077211 */ /* 0x000fe200028f149c */
[----:B------:R-:W-:Y:S08]  /*5ab0*/  @!P3 BRA `(.L_x_157) ;  /* 0x000000000004b947 */ /* 0x000ff00003800000 */
[----:B------:R3:W5:Y:S02]  /*5ac0*/  LDG.E.LTC128B R172, desc[UR36][R6.64] ;  /* 0x0000002406ac7981 */ /* 0x000764000c1e1920 */
.L_x_157:
[----:B------:R-:W-:Y:S05]  /*5ad0*/  BSYNC B1 ;  /* 0x0000000000017941 */ /* 0x000fea0003800000 */
.L_x_156:
[----:B---3-5:R-:W-:Y:S01]  /*5ae0*/  LOP3.LUT R6, R172, 0xffffe000, RZ, 0xc0, !PT ;  /* 0xffffe000ac067812 */ /* 0x028fe200078ec0ff */
[----:B------:R-:W-:Y:S01]  /*5af0*/  IMAD.WIDE.U32 R14, R23, R12, R14 ;  /* 0x0000000c170e7225 */ /* 0x000fe200078e000e */
[----:B------:R-:W-:Y:S01]  /*5b00*/  ISETP.GT.AND P2, PT, R0, 0x1, P1 ;  /* 0x000000010000780c */ /* 0x000fe20000f44270 */
[----:B------:R-:W-:Y:S02]  /*5b10*/  BSSY B1, `(.L_x_158) ;  /* 0x000000c000017945 */ /* 0x000fe40003800000 */
[----:B------:R-:W-:Y:S01]  /*5b20*/  FMUL R3, R6, R155 ;  /* 0x0000009b06037220 */ /* 0x000fe20000400000 */
[----:B------:R-:W-:Y:S01]  /*5b30*/  IADD3 R6, P4, R8, R165, RZ ;  /* 0x000000a508067210 */ /* 0x000fe20007f9e0ff */
[----:B------:R-:W-:Y:S01]  /*5b40*/  IMAD.IADD R13, R13, 0x1, R15 ;  /* 0x000000010d0d7824 */ /* 0x000fe200078e020f */
[----:B------:R-:W-:Y:S01]  /*5b50*/  LEA R10, P5, R14, R10, 0x2 ;  /* 0x0000000a0e0a7211 */ /* 0x000fe200078a10ff */
[----:B------:R-:W-:Y:S02]  /*5b60*/  FFMA R3, R26, R154, R3 ;  /* 0x0000009a1a037223 */ /* 0x000fe40000000003 */
[----:B------:R-:W-:Y:S01]  /*5b70*/  IMAD.X R7, R9, 0x1, R167, P4 ;  /* 0x0000000109077824 */ /* 0x000fe200020e06a7 */
[----:B------:R-:W-:-:S02]  /*5b80*/  LEA.HI.X R11, R14, R11, R13, 0x2, P5 ;  /* 0x0000000b0e0b7211 */ /* 0x000fc400028f140d */
[----:B------:R-:W-:-:S05]  /*5b90*/  F2FP.TF32.F32.PACK_B R3, R3 ;  /* 0x00000003ff03723e */ /* 0x000fca00024050ff */
[----:B------:R3:W-:Y:S01]  /*5ba0*/  @P3 STG.E desc[UR36][R6.64], R3 ;  /* 0x0000000306003986 */ /* 0x0007e2000c101924 */
[----:B------:R-:W-:Y:S05]  /*5bb0*/  @!P2 BRA `(.L_x_159) ;  /* 0x000000000004a947 */ /* 0x000fea0003800000 */
[----:B------:R0:W5:Y:S02]  /*5bc0*/  LDG.E.LTC128B R172, desc[UR36][R10.64+0x4] ;  /* 0x000004240aac7981 */ /* 0x000164000c1e1920 */
.L_x_159:
[----:B------:R-:W-:Y:S05]  /*5bd0*/  BSYNC B1 ;  /* 0x0000000000017941 */ /* 0x000fea0003800000 */
.L_x_158:
[----:B-----5:R-:W-:Y:S01]  /*5be0*/  LOP3.LUT R12, R172, 0xffffe000, RZ, 0xc0, !PT ;  /* 0xffffe000ac0c7812 */ /* 0x020fe200078ec0ff */
[----:B------:R-:W-:Y:S01]  /*5bf0*/  BSSY B1, `(.L_x_160) ;  /* 0x0000008000017945 */ /* 0x000fe20003800000 */
[----:B------:R-:W-:-:S03]  /*5c00*/  ISETP.GT.AND P3, PT, R0, 0x8, P0 ;  /* 0x000000080000780c */ /* 0x000fc60000764270 */
[----:B------:R-:W-:-:S04]  /*5c10*/  FMUL R12, R12, R155 ;  /* 0x0000009b0c0c7220 */ /* 0x000fc80000400000 */
[----:B------:R-:W-:-:S05]  /*5c20*/  FFMA R27, R27, R154, R12 ;  /* 0x0000009a1b1b7223 */ /* 0x000fca000000000c */
[----:B------:R-:W-:-:S05]  /*5c30*/  F2FP.TF32.F32.PACK_B R27, R27 ;  /* 0x0000001bff1b723e */ /* 0x000fca00024050ff */
[----:B------:R0:W-:Y:S01]  /*5c40*/  @P2 STG.E desc[UR36][R6.64+0x4], R27 ;  /* 0x0000041b06002986 */ /* 0x0001e2000c101924 */
[----:B------:R-:W-:Y:S05]  /*5c50*/  @!P3 BRA `(.L_x_161) ;  /* 0x000000000004b947 */ /* 0x000fea0003800000 */
[----:B------:R0:W5:Y:S02]  /*5c60*/  LDG.E.LTC128B R172, desc[UR36][R4.64+0x20] ;  /* 0x0000202404ac7981 */ /* 0x000164000c1e1920 */
.L_x_161:
[----:B------:R-:W-:Y:S05]  /*5c70*/  BSYNC B1 ;  /* 0x0000000000017941 */ /* 0x000fea0003800000 */
.L_x_160:
[----:B0--3-5:R-:W-:Y:S01]  /*5c80*/  LOP3.LUT R6, R172, 0xffffe000, RZ, 0xc0, !PT ;  /* 0xffffe000ac067812 */ /* 0x029fe200078ec0ff */
[----:B------:R-:W-:Y:S01]  /*5c90*/  IMAD.MOV.U32 R7, RZ, RZ, R9 ;  /* 0x000000ffff077224 */ /* 0x000fe200078e0009 */
[----:B------:R-:W-:Y:S01]  /*5ca0*/  ISETP.GT.AND P2, PT, R0, 0x9, P0 ;  /* 0x000000090000780c */ /* 0x000fe20000744270 */
[----:B------:R-:W-:Y:S02]  /*5cb0*/  BSSY B1, `(.L_x_162) ;  /* 0x0000008000017945 */ /* 0x000fe40003800000 */
[----:B------:R-:W-:Y:S01]  /*5cc0*/  FMUL R3, R6, R155 ;  /* 0x0000009b06037220 */ /* 0x000fe20000400000 */
[----:B------:R-:W-:-:S03]  /*5cd0*/  IMAD.MOV.U32 R6, RZ, RZ, R8 ;  /* 0x000000ffff067224 */ /* 0x000fc600078e0008 */
[----:B------:R-:W-:-:S05]  /*5ce0*/  FFMA R3, R28, R154, R3 ;  /* 0x0000009a1c037223 */ /* 0x000fca0000000003 */
[----:B------:R-:W-:-:S05]  /*5cf0*/  F2FP.TF32.F32.PACK_B R3, R3 ;  /* 0x00000003ff03723e */ /* 0x000fca00024050ff */
[----:B------:R0:W-:Y:S01]  /*5d00*/  @P3 STG.E desc[UR36][R6.64+0x20], R3 ;  /* 0x0000200306003986 */ /* 0x0001e2000c101924 */
[----:B------:R-:W-:Y:S05]  /*5d10*/  @!P2 BRA `(.L_x_163) ;  /* 0x000000000004a947 */ /* 0x000fea0003800000 */
[----:B------:R3:W5:Y:S02]  /*5d20*/  LDG.E.LTC128B R172, desc[UR36][R4.64+0x24] ;  /* 0x0000242404ac7981 */ /* 0x000764000c1e1920 */
.L_x_163:
[----:B------:R-:W-:Y:S05]  /*5d30*/  BSYNC B1 ;  /* 0x0000000000017941 */ /* 0x000fea0003800000 */
.L_x_162:
        /* <DEDUP_REMOVED lines=9> */
.L_x_165:
[----:B------:R-:W-:Y:S05]  /*5dd0*/  BSYNC B1 ;  /* 0x0000000000017941 */ /* 0x000fea0003800000 */
.L_x_164:
[----:B-----5:R-:W-:Y:S01]  /*5de0*/  LOP3.LUT R12, R172, 0xffffe000, RZ, 0xc0, !PT ;  /* 0xffffe000ac0c7812 */ /* 0x020fe200078ec0ff */
[----:B------:R-:W-:Y:S01]  /*5df0*/  BSSY B1, `(.L_x_166) ;  /* 0x000000a000017945 */ /* 0x000fe20003800000 */
[----:B------:R-:W-:Y:S02]  /*5e00*/  IADD3 R8, P3, R165, R8, RZ ;  /* 0x00000008a5087210 */ /* 0x000fe40007f7e0ff */
[----:B------:R-:W-:Y:S01]  /*5e10*/  ISETP.GT.AND P2, PT, R0, 0x9, P1 ;  /* 0x000000090000780c */ /* 0x000fe20000f44270 */
[----:B0-----:R-:W-:Y:S02]  /*5e20*/  FMUL R3, R12, R155 ;  /* 0x0000009b0c037220 */ /* 0x001fe40000400000 */
[----:B------:R-:W-:Y:S02]  /*5e30*/  IMAD.X R9, R167, 0x1, R9, P3 ;  /* 0x00000001a7097824 */ /* 0x000fe400018e0609 */
[----:B------:R-:W-:-:S05]  /*5e40*/  FFMA R3, R30, R154, R3 ;  /* 0x0000009a1e037223 */ /* 0x000fca0000000003 */
[----:B------:R-:W-:-:S05]  /*5e50*/  F2FP.TF32.F32.PACK_B R3, R3 ;  /* 0x00000003ff03723e */ /* 0x000fca00024050ff */
[----:B------:R0:W-:Y:S01]  /*5e60*/  @P4 STG.E desc[UR36][R8.64+0x20], R3 ;  /* 0x0000200308004986 */ /* 0x0001e2000c101924 */
[----:B------:R-:W-:Y:S05]  /*5e70*/  @!P2 BRA `(.L_x_167) ;  /* 0x000000000004a947 */ /* 0x000fea0003800000 */
[----:B------:R0:W5:Y:S02]  /*5e80*/  LDG.E.LTC128B R172, desc[UR36][R10.64+0x24] ;  /* 0x000024240aac7981 */ /* 0x000164000c1e1920 */
.L_x_167:
[----:B------:R-:W-:Y:S05]  /*5e90*/  BSYNC B1 ;  /* 0x0000000000017941 */ /* 0x000fea0003800000 */
.L_x_166:
[----:B0----5:R-:W-:Y:S01]  /*5ea0*/  LOP3.LUT R8, R172, 0xffffe000, RZ, 0xc0, !PT ;  /* 0xffffe000ac087812 */ /* 0x021fe200078ec0ff */
[----:B------:R-:W-:Y:S01]  /*5eb0*/  BSSY B1, `(.L_x_168) ;  /* 0x000000a000017945 */ /* 0x000fe20003800000 */
[----:B------:R-:W-:-:S03]  /*5ec0*/  ISETP.GT.AND P3, PT, R0, 0x10, P0 ;  /* 0x000000100000780c */ /* 0x000fc60000764270 */
[----:B------:R-:W-:Y:S01]  /*5ed0*/  FMUL R12, R8, R155 ;  /* 0x0000009b080c7220 */ /* 0x000fe20000400000 */
[----:B------:R-:W-:-:S03]  /*5ee0*/  IADD3 R8, P4, P5, R165, R158, R93 ;  /* 0x0000009ea5087210 */ /* 0x000fc60007d9e05d */
[----:B------:R-:W-:Y:S01]  /*5ef0*/  FFMA R31, R31, R154, R12 ;  /* 0x0000009a1f1f7223 */ /* 0x000fe2000000000c */
[----:B------:R-:W-:-:S04]  /*5f00*/  IADD3.X R9, R167, R159, R95, P4, P5 ;  /* 0x0000009fa7097210 */ /* 0x000fc800027ea45f */
[----:B------:R-:W-:-:S05]  /*5f10*/  F2FP.TF32.F32.PACK_B R31, R31 ;  /* 0x0000001fff1f723e */ /* 0x000fca00024050ff */
[----:B------:R0:W-:Y:S01]  /*5f20*/  @P2 STG.E desc[UR36][R8.64+0x24], R31 ;  /* 0x0000241f08002986 */ /* 0x0001e2000c101924 */
[----:B------:R-:W-:Y:S05]  /*5f30*/  @!P3 BRA `(.L_x_169) ;  /* 0x000000000004b947 */ /* 0x000fea0003800000 */
[----:B------:R0:W5:Y:S02]  /*5f40*/  LDG.E.LTC128B R172, desc[UR36][R4.64+0x40] ;  /* 0x0000402404ac7981 */ /* 0x000164000c1e1920 */
.L_x_169:
[----:B------:R-:W-:Y:S05]  /*5f50*/  BSYNC B1 ;  /* 0x0000000000017941 */ /* 0x000fea0003800000 */
.L_x_168:
        /* <DEDUP_REMOVED lines=9> */
.L_x_171:
[----:B------:R-:W-:Y:S05]  /*5ff0*/  BSYNC B1 ;  /* 0x0000000000017941 */ /* 0x000fea0003800000 */
.L_x_170:
        /* <DEDUP_REMOVED lines=9> */
.L_x_173:
[----:B------:R-:W-:Y:S05]  /*6090*/  BSYNC B1 ;  /* 0x0000000000017941 */ /* 0x000fea0003800000 */
.L_x_172:
[----:B-----5:R-:W-:Y:S01]  /*60a0*/  LOP3.LUT R12, R172, 0xffffe000, RZ, 0xc0, !PT ;  /* 0xffffe000ac0c7812 */ /* 0x020fe200078ec0ff */
[----:B------:R-:W-:Y:S01]  /*60b0*/  BSSY B1, `(.L_x_174) ;  /* 0x0000008000017945 */ /* 0x000fe20003800000 */
[----:B------:R-:W-:-:S03]  /*60c0*/  ISETP.GT.AND P2, PT, R0, 0x11, P1 ;  /* 0x000000110000780c */ /* 0x000fc60000f44270 */
[----:B0-----:R-:W-:-:S04]  /*60d0*/  FMUL R3, R12, R155 ;  /* 0x0000009b0c037220 */ /* 0x001fc80000400000 */
[----:B------:R-:W-:-:S05]  /*60e0*/  FFMA R3, R34, R154, R3 ;  /* 0x0000009a22037223 */ /* 0x000fca0000000003 */
[----:B------:R-:W-:-:S05]  /*60f0*/  F2FP.TF32.F32.PACK_B R3, R3 ;  /* 0x00000003ff03723e */ /* 0x000fca00024050ff */
[----:B------:R0:W-:Y:S01]  /*6100*/  @P3 STG.E desc[UR36][R8.64+0x40], R3 ;  /* 0x0000400308003986 */ /* 0x0001e2000c101924 */
[----:B------:R-:W-:Y:S05]  /*6110*/  @!P2 BRA `(.L_x_175) ;  /* 0x000000000004a947 */ /* 0x000fea0003800000 */
[----:B------:R0:W5:Y:S02]  /*6120*/  LDG.E.LTC128B R172, desc[UR36][R10.64+0x44] ;  /* 0x000044240aac7981 */ /* 0x000164000c1e1920 */
.L_x_175:
[----:B------:R-:W-:Y:S05]  /*6130*/  BSYNC B1 ;  /* 0x0000000000017941 */ /* 0x000fea0003800000 */
.L_x_174:
        /* <DEDUP_REMOVED lines=9> */
.L_x_177:
[----:B------:R-:W-:Y:S05]  /*61d0*/  BSYNC B1 ;  /* 0x0000000000017941 */ /* 0x000fea0003800000 */
.L_x_176:
        /* <DEDUP_REMOVED lines=9> */
.L_x_179:
[----:B------:R-:W-:Y:S05]  /*6270*/  BSYNC B1 ;  /* 0x0000000000017941 */ /* 0x000fea0003800000 */
.L_x_178:
        /* <DEDUP_REMOVED lines=9> */
.L_x_181:
[----:B------:R-:W-:Y:S05]  /*6310*/  BSYNC B1 ;  /* 0x0000000000017941 */ /* 0x000fea0003800000 */
.L_x_180:
        /* <DEDUP_REMOVED lines=9> */
.L_x_183:
[----:B------:R-:W-:Y:S05]  /*63b0*/  BSYNC B1 ;  /* 0x0000000000017941 */ /* 0x000fea0003800000 */
.L_x_182:
        /* <DEDUP_REMOVED lines=9> */
.L_x_185:
[----:B------:R-:W-:Y:S05]  /*6450*/  BSYNC B1 ;  /* 0x0000000000017941 */ /* 0x000fea0003800000 */
.L_x_184:
        /* <DEDUP_REMOVED lines=9> */
.L_x_187:
[----:B------:R-:W-:Y:S05]  /*64f0*/  BSYNC B1 ;  /* 0x0000000000017941 */ /* 0x000fea0003800000 */
.L_x_186:
        /* <DEDUP_REMOVED lines=9> */
.L_x_189:
[----:B------:R-:W-:Y:S05]  /*6590*/  BSYNC B1 ;  /* 0x0000000000017941 */ /* 0x000fea0003800000 */
.L_x_188:
        /* <DEDUP_REMOVED lines=9> */
.L_x_191:
[----:B------:R-:W-:Y:S05]  /*6630*/  BSYNC B1 ;  /* 0x0000000000017941 */ /* 0x000fea0003800000 */
.L_x_190:
        /* <DEDUP_REMOVED lines=9> */
.L_x_193:
[----:B------:R-:W-:Y:S05]  /*66d0*/  BSYNC B1 ;  /* 0x0000000000017941 */ /* 0x000fea0003800000 */
.L_x_192:
        /* <DEDUP_REMOVED lines=9> */
.L_x_195:
[----:B------:R-:W-:Y:S05]  /*6770*/  BSYNC B1 ;  /* 0x0000000000017941 */ /* 0x000fea0003800000 */
.L_x_194:
        /* <DEDUP_REMOVED lines=9> */
.L_x_197:
[----:B------:R-:W-:Y:S05]  /*6810*/  BSYNC B1 ;  /* 0x0000000000017941 */ /* 0x000fea0003800000 */
.L_x_196:
        /* <DEDUP_REMOVED lines=9> */
.L_x_199:
[----:B------:R-:W-:Y:S05]  /*68b0*/  BSYNC B1 ;  /* 0x0000000000017941 */ /* 0x000fea0003800000 */
.L_x_198:
        /* <DEDUP_REMOVED lines=9> */
.L_x_201:
[----:B------:R-:W-:Y:S05]  /*6950*/  BSYNC B1 ;  /* 0x0000000000017941 */ /* 0x000fea0003800000 */
.L_x_200:
        /* <DEDUP_REMOVED lines=9> */
.L_x_203:
[----:B------:R-:W-:Y:S05]  /*69f0*/  BSYNC B1 ;  /* 0x0000000000017941 */ /* 0x000fea0003800000 */
.L_x_202:
        /* <DEDUP_REMOVED lines=9> */
.L_x_205:
[----:B------:R-:W-:Y:S05]  /*6a90*/  BSYNC B1 ;  /* 0x0000000000017941 */ /* 0x000fea0003800000 */
.L_x_204:
        /* <DEDUP_REMOVED lines=9> */
.L_x_207:
[----:B------:R-:W-:Y:S05]  /*6b30*/  BSYNC B1 ;  /* 0x0000000000017941 */ /* 0x000fea0003800000 */
.L_x_206:
        /* <DEDUP_REMOVED lines=9> */
.L_x_209:
[----:B------:R-:W-:Y:S05]  /*6bd0*/  BSYNC B1 ;  /* 0x0000000000017941 */ /* 0x000fea0003800000 */
.L_x_208:
        /* <DEDUP_REMOVED lines=9> */
.L_x_211:
[----:B------:R-:W-:Y:S05]  /*6c70*/  BSYNC B1 ;  /* 0x0000000000017941 */ /* 0x000fea0003800000 */
.L_x_210:
        /* <DEDUP_REMOVED lines=9> */
.L_x_213:
[----:B------:R-:W-:Y:S05]  /*6d10*/  BSYNC B1 ;  /* 0x0000000000017941 */ /* 0x000fea0003800000 */
.L_x_212:
        /* <DEDUP_REMOVED lines=9> */
.L_x_215:
[----:B------:R-:W-:Y:S05]  /*6db0*/  BSYNC B1 ;  /* 0x0000000000017941 */ /* 0x000fea0003800000 */
.L_x_214:
        /* <DEDUP_REMOVED lines=9> */
.L_x_217:
[----:B------:R-:W-:Y:S05]  /*6e50*/  BSYNC B1 ;  /* 0x0000000000017941 */ /* 0x000fea0003800000 */
.L_x_216:
        /* <DEDUP_REMOVED lines=9> */
.L_x_219:
[----:B------:R-:W-:Y:S05]  /*6ef0*/  BSYNC B1 ;  /* 0x0000000000017941 */ /* 0x000fea0003800000 */
.L_x_218:
        /* <DEDUP_REMOVED lines=9> */
.L_x_221:
[----:B------:R-:W-:Y:S05]  /*6f90*/  BSYNC B1 ;  /* 0x0000000000017941 */ /* 0x000fea0003800000 */
.L_x_220:
        /* <DEDUP_REMOVED lines=9> */
.L_x_223:
[----:B------:R-:W-:Y:S05]  /*7030*/  BSYNC B1 ;  /* 0x0000000000017941 */ /* 0x000fea0003800000 */
.L_x_222:
        /* <DEDUP_REMOVED lines=9> */
.L_x_225:
[----:B------:R-:W-:Y:S05]  /*70d0*/  BSYNC B1 ;  /* 0x0000000000017941 */ /* 0x000fea0003800000 */
.L_x_224:
        /* <DEDUP_REMOVED lines=9> */
.L_x_227:
[----:B------:R-:W-:Y:S05]  /*7170*/  BSYNC B1 ;  /* 0x0000000000017941 */ /* 0x000fea0003800000 */
.L_x_226:
        /* <DEDUP_REMOVED lines=9> */
.L_x_229:
[----:B------:R-:W-:Y:S05]  /*7210*/  BSYNC B1 ;  /* 0x0000000000017941 */ /* 0x000fea0003800000 */
.L_x_228:
        /* <DEDUP_REMOVED lines=9> */
.L_x_231:
[----:B------:R-:W-:Y:S05]  /*72b0*/  BSYNC B1 ;  /* 0x0000000000017941 */ /* 0x000fea0003800000 */
.L_x_230:
        /* <DEDUP_REMOVED lines=9> */
.L_x_233:
[----:B------:R-:W-:Y:S05]  /*7350*/  BSYNC B1 ;  /* 0x0000000000017941 */ /* 0x000fea0003800000 */
.L_x_232:
        /* <DEDUP_REMOVED lines=9> */
.L_x_235:
[----:B------:R-:W-:Y:S05]  /*73f0*/  BSYNC B1 ;  /* 0x0000000000017941 */ /* 0x000fea0003800000 */
.L_x_234:
        /* <DEDUP_REMOVED lines=9> */
.L_x_237:
[----:B------:R-:W-:Y:S05]  /*7490*/  BSYNC B1 ;  /* 0x0000000000017941 */ /* 0x000fea0003800000 */
.L_x_236:
        /* <DEDUP_REMOVED lines=9> */
.L_x_239:
[----:B------:R-:W-:Y:S05]  /*7530*/  BSYNC B1 ;  /* 0x0000000000017941 */ /* 0x000fea0003800000 */
.L_x_238:
        /* <DEDUP_REMOVED lines=9> */
.L_x_241:
[----:B------:R-:W-:Y:S05]  /*75d0*/  BSYNC B1 ;  /* 0x0000000000017941 */ /* 0x000fea0003800000 */
.L_x_240:
        /* <DEDUP_REMOVED lines=9> */
.L_x_243:
[----:B------:R-:W-:Y:S05]  /*7670*/  BSYNC B1 ;  /* 0x0000000000017941 */ /* 0x000fea0003800000 */
.L_x_242:
        /* <DEDUP_REMOVED lines=9> */
.L_x_245:
[----:B------:R-:W-:Y:S05]  /*7710*/  BSYNC B1 ;  /* 0x0000000000017941 */ /* 0x000fea0003800000 */
.L_x_244:
        /* <DEDUP_REMOVED lines=9> */
.L_x_247:
[----:B------:R-:W-:Y:S05]  /*77b0*/  BSYNC B1 ;  /* 0x0000000000017941 */ /* 0x000fea0003800000 */
.L_x_246:
        /* <DEDUP_REMOVED lines=9> */
.L_x_249:
[----:B------:R-:W-:Y:S05]  /*7850*/  BSYNC B1 ;  /* 0x0000000000017941 */ /* 0x000fea0003800000 */
.L_x_248:
        /* <DEDUP_REMOVED lines=9> */
.L_x_251:
[----:B------:R-:W-:Y:S05]  /*78f0*/  BSYNC B1 ;  /* 0x0000000000017941 */ /* 0x000fea0003800000 */
.L_x_250:
        /* <DEDUP_REMOVED lines=9> */
.L_x_253:
[----:B------:R-:W-:Y:S05]  /*7990*/  BSYNC B1 ;  /* 0x0000000000017941 */ /* 0x000fea0003800000 */
.L_x_252:
        /* <DEDUP_REMOVED lines=9> */
.L_x_255:
[----:B------:R-:W-:Y:S05]  /*7a30*/  BSYNC B1 ;  /* 0x0000000000017941 */ /* 0x000fea0003800000 */
.L_x_254:
        /* <DEDUP_REMOVED lines=9> */
.L_x_257:
[----:B------:R-:W-:Y:S05]  /*7ad0*/  BSYNC B1 ;  /* 0x0000000000017941 */ /* 0x000fea0003800000 */
.L_x_256:
        /* <DEDUP_REMOVED lines=9> */
.L_x_259:
[----:B------:R-:W-:Y:S05]  /*7b70*/  BSYNC B1 ;  /* 0x0000000000017941 */ /* 0x000fea0003800000 */
.L_x_258:
        /* <DEDUP_REMOVED lines=9> */
.L_x_261:
[----:B------:R-:W-:Y:S05]  /*7c10*/  BSYNC B1 ;  /* 0x0000000000017941 */ /* 0x000fea0003800000 */
.L_x_260:
        /* <DEDUP_REMOVED lines=9> */
.L_x_263:
[----:B------:R-:W-:Y:S05]  /*7cb0*/  BSYNC B1 ;  /* 0x0000000000017941 */ /* 0x000fea0003800000 */
.L_x_262:
        /* <DEDUP_REMOVED lines=9> */
.L_x_265:
[----:B------:R-:W-:Y:S05]  /*7d50*/  BSYNC B1 ;  /* 0x0000000000017941 */ /* 0x000fea0003800000 */
.L_x_264:
        /* <DEDUP_REMOVED lines=9> */
.L_x_267:
[----:B------:R-:W-:Y:S05]  /*7df0*/  BSYNC B1 ;  /* 0x0000000000017941 */ /* 0x000fea0003800000 */
.L_x_266:
        /* <DEDUP_REMOVED lines=9> */
.L_x_269:
[----:B------:R-:W-:Y:S05]  /*7e90*/  BSYNC B1 ;  /* 0x0000000000017941 */ /* 0x000fea0003800000 */
.L_x_268:
        /* <DEDUP_REMOVED lines=9> */
.L_x_271:
[----:B------:R-:W-:Y:S05]  /*7f30*/  BSYNC B1 ;  /* 0x0000000000017941 */ /* 0x000fea0003800000 */
.L_x_270:
        /* <DEDUP_REMOVED lines=9> */
.L_x_273:
[----:B------:R-:W-:Y:S05]  /*7fd0*/  BSYNC B1 ;  /* 0x0000000000017941 */ /* 0x000fea0003800000 */
.L_x_272:
        /* <DEDUP_REMOVED lines=9> */
.L_x_275:
[----:B------:R-:W-:Y:S05]  /*8070*/  BSYNC B1 ;  /* 0x0000000000017941 */ /* 0x000fea0003800000 */
.L_x_274:
[----:B0-23-5:R-:W-:Y:S01]  /*8080*/  LOP3.LUT R4, R172, 0xffffe000, RZ, 0xc0, !PT ;  /* 0xffffe000ac047812 */ /* 0x02dfe200078ec0ff */
        /* <DEDUP_REMOVED lines=8> */
.L_x_277:
[----:B------:R-:W-:Y:S05]  /*8110*/  BSYNC B1 ;  /* 0x0000000000017941 */ /* 0x000fea0003800000 */
.L_x_276:
[----:B-----5:R-:W-:Y:S01]  /*8120*/  LOP3.LUT R4, R172, 0xffffe000, RZ, 0xc0, !PT ;  /* 0xffffe000ac047812 */ /* 0x020fe200078ec0ff */
[----:B------:R-:W-:Y:S01]  /*8130*/  @P2 IMAD.MOV.U32 R5, RZ, RZ, R9 ;  /* 0x000000ffff052224 */ /* 0x000fe200078e0009 */
[----:B------:R-:W-:Y:S01]  /*8140*/  ISETP.GT.AND P1, PT, R0, 0x79, P1 ;  /* 0x000000790000780c */ /* 0x000fe20000f24270 */
[----:B------:R-:W-:Y:S02]  /*8150*/  BSSY B1, `(.L_x_278) ;  /* 0x0000008000017945 */ /* 0x000fe40003800000 */
[----:B------:R-:W-:Y:S01]  /*8160*/  FMUL R3, R4, R155 ;  /* 0x0000009b04037220 */ /* 0x000fe20000400000 */
[----:B------:R-:W-:-:S03]  /*8170*/  @P2 IMAD.MOV.U32 R4, RZ, RZ, R8 ;  /* 0x000000ffff042224 */ /* 0x000fc600078e0008 */
[----:B------:R-:W-:-:S05]  /*8180*/  FFMA R3, R86, R154, R3 ;  /* 0x0000009a56037223 */ /* 0x000fca0000000003 */
[----:B------:R-:W-:-:S05]  /*8190*/  F2FP.TF32.F32.PACK_B R3, R3 ;  /* 0x00000003ff03723e */ /* 0x000fca00024050ff */
[----:B------:R3:W-:Y:S01]  /*81a0*/  @P2 STG.E desc[UR36][R4.64+0x1e0], R3 ;  /* 0x0001e00304002986 */ /* 0x0007e2000c101924 */
[----:B------:R-:W-:Y:S05]  /*81b0*/  @!P1 BRA `(.L_x_279) ;  /* 0x0000000000049947 */ /* 0x000fea0003800000 */
[----:B------:R0:W5:Y:S02]  /*81c0*/  LDG.E.LTC128B R172, desc[UR36][R10.64+0x1e4] ;  /* 0x0001e4240aac7981 */ /* 0x000164000c1e1920 */
.L_x_279:
[----:B------:R-:W-:Y:S05]  /*81d0*/  BSYNC B1 ;  /* 0x0000000000017941 */ /* 0x000fea0003800000 */
.L_x_278:
[----:B------:R-:W-:Y:S05]  /*81e0*/  @!P1 BRA `(.L_x_280) ;  /* 0x00000024003c9947 */ /* 0x000fea0003800000 */
[----:B-----5:R-:W-:-:S05]  /*81f0*/  LOP3.LUT R172, R172, 0xffffe000, RZ, 0xc0, !PT ;  /* 0xffffe000acac7812 */ /* 0x020fca00078ec0ff */
[----:B------:R-:W-:-:S04]  /*8200*/  FMUL R172, R172, R155 ;  /* 0x0000009bacac7220 */ /* 0x000fc80000400000 */
[----:B------:R-:W-:-:S05]  /*8210*/  FFMA R87, R87, R154, R172 ;  /* 0x0000009a57577223 */ /* 0x000fca00000000ac */
[----:B------:R-:W-:-:S05]  /*8220*/  F2FP.TF32.F32.PACK_B R87, R87 ;  /* 0x00000057ff57723e */ /* 0x000fca00024050ff */
[----:B------:R0:W-:Y:S01]  /*8230*/  STG.E desc[UR36][R8.64+0x1e4], R87 ;  /* 0x0001e45708007986 */ /* 0x0001e2000c101924 */
[----:B------:R-:W-:Y:S05]  /*8240*/  BRA `(.L_x_280) ;  /* 0x0000002400247947 */ /* 0x000fea0003800000 */
.L_x_29:
[----:B------:R-:W-:Y:S01]  /*8250*/  ULDC.64 UR4, c[0x0][0x5c0] ;  /* 0x0001700000047ab9 */ /* 0x000fe20000000a00 */
[-C--:B------:R-:W-:Y:S01]  /*8260*/  FMUL R15, R88, R154.reuse ;  /* 0x0000009a580f7220 */ /* 0x080fe20000400000 */
[----:B------:R-:W-:Y:S01]  /*8270*/  LEA R6, P0, R168, UR4, 0x2 ;  /* 0x00000004a8067c11 */ /* 0x000fe2000f8010ff */
[----:B------:R-:W-:Y:S01]  /*8280*/  IMAD.SHL.U32 R11, R4, 0x20, RZ ;  /* 0x00000020040b7824 */ /* 0x000fe200078e00ff */
[----:B------:R-:W-:Y:S01]  /*8290*/  ISETP.GT.AND P5, PT, R0, 0x1, P3 ;  /* 0x000000010000780c */ /* 0x000fe20001fa4270 */
[-C--:B------:R-:W-:Y:S01]  /*82a0*/  FMUL R89, R89, R154.reuse ;  /* 0x0000009a59597220 */ /* 0x080fe20000400000 */
[----:B------:R-:W-:Y:S01]  /*82b0*/  LEA.HI.X R7, R168, UR5, R171, 0x2, P0 ;  /* 0x00000005a8077c11 */ /* 0x000fe200080f14ab */
[-C--:B------:R-:W-:Y:S01]  /*82c0*/  FMUL R21, R90, R154.reuse ;  /* 0x0000009a5a157220 */ /* 0x080fe20000400000 */
[----:B------:R-:W-:Y:S01]  /*82d0*/  ISETP.GT.AND P0, PT, R3, 0x8, PT ;  /* 0x000000080300780c */ /* 0x000fe20003f04270 */
[-C--:B------:R-:W-:Y:S01]  /*82e0*/  FMUL R91, R91, R154.reuse ;  /* 0x0000009a5b5b7220 */ /* 0x080fe20000400000 */
[----:B------:R-:W-:Y:S01]  /*82f0*/  F2FP.TF32.F32.PACK_B R15, R15 ;  /* 0x0000000fff0f723e */ /* 0x000fe200024050ff */
[-C--:B------:R-:W-:Y:S01]  /*8300*/  FMUL R93, R93, R154.reuse ;  /* 0x0000009a5d5d7220 */ /* 0x080fe20000400000 */
[----:B------:R-:W-:Y:S01]  /*8310*/  ISETP.GT.AND P1, PT, R0, RZ, P0 ;  /* 0x000000ff0000720c */ /* 0x000fe20000724270 */
[-C--:B------:R-:W-:Y:S01]  /*8320*/  FMUL R23, R94, R154.reuse ;  /* 0x0000009a5e177220 */ /* 0x080fe20000400000 */
[----:B------:R-:W-:Y:S01]  /*8330*/  ISETP.GT.AND P4, PT, R0, 0x1, P0 ;  /* 0x000000010000780c */ /* 0x000fe20000784270 */
[----:B------:R0:W-:Y:S01]  /*8340*/  @P2 STG.E desc[UR36][R6.64], R15 ;  /* 0x0000000f06002986 */ /* 0x0001e2000c101924 */
[----:B------:R-:W-:Y:S01]  /*8350*/  SHF.L.U64.HI R9, R4, 0x5, R5 ;  /* 0x0000000504097819 */ /* 0x000fe20000010205 */
[----:B------:R-:W-:Y:S01]  /*8360*/  FMUL R95, R95, R154 ;  /* 0x0000009a5f5f7220 */ /* 0x000fe20000400000 */
[----:B------:R-:W-:Y:S01]  /*8370*/  IADD3 R12, P2, R11, R6, RZ ;  /* 0x000000060b0c7210 */ /* 0x000fe20007f5e0ff */
[-C--:B------:R-:W-:Y:S01]  /*8380*/  FMUL R97, R97, R154.reuse ;  /* 0x0000009a61617220 */ /* 0x080fe20000400000 */
[----:B------:R-:W-:Y:S01]  /*8390*/  F2FP.TF32.F32.PACK_B R89, R89 ;  /* 0x00000059ff59723e */ /* 0x000fe200024050ff */
[-C--:B------:R-:W-:Y:S01]  /*83a0*/  FMUL R99, R99, R154.reuse ;  /* 0x0000009a63637220 */ /* 0x080fe20000400000 */
[----:B------:R-:W-:Y:S01]  /*83b0*/  F2FP.TF32.F32.PACK_B R21, R21 ;  /* 0x00000015ff15723e */ /* 0x000fe200024050ff */
[----:B------:R-:W-:Y:S01]  /*83c0*/  IMAD.X R13, R9, 0x1, R7, P2 ;  /* 0x00000001090d7824 */ /* 0x000fe200010e0607 */
[----:B------:R-:W-:Y:S01]  /*83d0*/  F2FP.TF32.F32.PACK_B R91, R91 ;  /* 0x0000005bff5b723e */ /* 0x000fe200024050ff */
[----:B------:R-:W-:Y:S01]  /*83e0*/  @P5 STG.E desc[UR36][R6.64+0x4], R89 ;  /* 0x0000045906005986 */ /* 0x000fe2000c101924 */
[----:B------:R-:W-:Y:S01]  /*83f0*/  ISETP.GT.AND P5, PT, R0, 0x8, P3 ;  /* 0x000000080000780c */ /* 0x000fe20001fa4270 */
[-C--:B0-----:R-:W-:Y:S01]  /*8400*/  FMUL R15, R92, R154.reuse ;  /* 0x0000009a5c0f7220 */ /* 0x081fe20000400000 */
[C---:B------:R-:W-:Y:S01]  /*8410*/  ISETP.GT.AND P2, PT, R0.reuse, 0x9, P3 ;  /* 0x000000090000780c */ /* 0x040fe20001f44270 */
[----:B------:R0:W-:Y:S01]  /*8420*/  @P1 STG.E desc[UR36][R12.64], R21 ;  /* 0x000000150c001986 */ /* 0x0001e2000c101924 */
[C---:B------:R-:W-:Y:S01]  /*8430*/  ISETP.GT.AND P1, PT, R0.reuse, 0x8, P0 ;  /* 0x000000080000780c */ /* 0x040fe20000724270 */
[-C--:B------:R-:W-:Y:S01]  /*8440*/  FMUL R101, R101, R154.reuse ;  /* 0x0000009a65657220 */ /* 0x080fe20000400000 */
[----:B------:R-:W-:Y:S01]  /*8450*/  F2FP.TF32.F32.PACK_B R15, R15 ;  /* 0x0000000fff0f723e */ /* 0x000fe200024050ff */
[----:B------:R-:W-:Y:S01]  /*8460*/  @P4 STG.E desc[UR36][R12.64+0x4], R91 ;  /* 0x0000045b0c004986 */ /* 0x000fe2000c101924 */
[----:B------:R-:W-:Y:S01]  /*8470*/  ISETP.GT.AND P4, PT, R0, 0x9, P0 ;  /* 0x000000090000780c */ /* 0x000fe20000784270 */
[-C--:B------:R-:W-:Y:S01]  /*8480*/  FMUL R103, R103, R154.reuse ;  /* 0x0000009a67677220 */ /* 0x080fe20000400000 */
[----:B------:R-:W-:Y:S01]  /*8490*/  F2FP.TF32.F32.PACK_B R93, R93 ;  /* 0x0000005dff5d723e */ /* 0x000fe200024050ff */
[-C--:B------:R-:W-:Y:S01]  /*84a0*/  FMUL R105, R105, R154.reuse ;  /* 0x0000009a69697220 */ /* 0x080fe20000400000 */
[----:B------:R-:W-:Y:S01]  /*84b0*/  F2FP.TF32.F32.PACK_B R23, R23 ;  /* 0x00000017ff17723e */ /* 0x000fe200024050ff */
[----:B------:R1:W-:Y:S01]  /*84c0*/  @P5 STG.E desc[UR36][R6.64+0x20], R15 ;  /* 0x0000200f06005986 */ /* 0x0003e2000c101924 */
[----:B------:R-:W-:Y:S01]  /*84d0*/  F2FP.TF32.F32.PACK_B R95, R95 ;  /* 0x0000005fff5f723e */ /* 0x000fe200024050ff */
[-C--:B0-----:R-:W-:Y:S01]  /*84e0*/  FMUL R21, R96, R154.reuse ;  /* 0x0000009a60157220 */ /* 0x081fe20000400000 */
[C---:B------:R-:W-:Y:S01]  /*84f0*/  ISETP.GT.AND P5, PT, R0.reuse, 0x10, P3 ;  /* 0x000000100000780c */ /* 0x040fe20001fa4270 */
[----:B------:R-:W-:Y:S01]  /*8500*/  @P2 STG.E desc[UR36][R6.64+0x24], R93 ;  /* 0x0000245d06002986 */ /* 0x000fe2000c101924 */
[C---:B------:R-:W-:Y:S01]  /*8510*/  ISETP.GT.AND P2, PT, R0.reuse, 0x11, P3 ;  /* 0x000000110000780c */ /* 0x040fe20001f44270 */
[-C--:B------:R-:W-:Y:S01]  /*8520*/  FMUL R107, R107, R154.reuse ;  /* 0x0000009a6b6b7220 */ /* 0x080fe20000400000 */
[----:B------:R-:W-:Y:S01]  /*8530*/  F2FP.TF32.F32.PACK_B R21, R21 ;  /* 0x00000015ff15723e */ /* 0x000fe200024050ff */
[----:B------:R0:W-:Y:S01]  /*8540*/  @P1 STG.E desc[UR36][R12.64+0x20], R23 ;  /* 0x000020170c001986 */ /* 0x0001e2000c101924 */
[C---:B------:R-:W-:Y:S01]  /*8550*/  ISETP.GT.AND P1, PT, R0.reuse, 0x10, P0 ;  /* 0x000000100000780c */ /* 0x040fe20000724270 */
[-C--:B------:R-:W-:Y:S01]  /*8560*/  FMUL R109, R109, R154.reuse ;  /* 0x0000009a6d6d7220 */ /* 0x080fe20000400000 */
[----:B------:R-:W-:Y:S01]  /*8570*/  F2FP.TF32.F32.PACK_B R97, R97 ;  /* 0x00000061ff61723e */ /* 0x000fe200024050ff */
[----:B------:R-:W-:Y:S01]  /*8580*/  @P4 STG.E desc[UR36][R12.64+0x24], R95 ;  /* 0x0000245f0c004986 */ /* 0x000fe2000c101924 */
[----:B------:R-:W-:Y:S01]  /*8590*/  ISETP.GT.AND P4, PT, R0, 0x11, P0 ;  /* 0x000000110000780c */ /* 0x000fe20000784270 */
[-C--:B-1----:R-:W-:Y:S01]  /*85a0*/  FMUL R15, R98, R154.reuse ;  /* 0x0000009a620f7220 */ /* 0x082fe20000400000 */
[----:B------:R-:W-:Y:S01]  /*85b0*/  F2FP.TF32.F32.PACK_B R99, R99 ;  /* 0x00000063ff63723e */ /* 0x000fe200024050ff */
[----:B------:R1:W-:Y:S01]  /*85c0*/  @P5 STG.E desc[UR36][R6.64+0x40], R21 ;  /* 0x0000401506005986 */ /* 0x0003e2000c101924 */
[C---:B------:R-:W-:Y:S01]  /*85d0*/  ISETP.GT.AND P5, PT, R0.reuse, 0x18, P3 ;  /* 0x000000180000780c */ /* 0x040fe20001fa4270 */
[-C--:B------:R-:W-:Y:S01]  /*85e0*/  FMUL R111, R111, R154.reuse ;  /* 0x0000009a6f6f7220 */ /* 0x080fe20000400000 */
[----:B------:R-:W-:Y:S01]  /*85f0*/  F2FP.TF32.F32.PACK_B R15, R15 ;  /* 0x0000000fff0f723e */ /* 0x000fe200024050ff */
[----:B------:R-:W-:Y:S01]  /*8600*/  @P2 STG.E desc[UR36][R6.64+0x44], R97 ;  /* 0x0000446106002986 */ /* 0x000fe2000c101924 */
[----:B------:R-:W-:Y:S01]  /*8610*/  ISETP.GT.AND P2, PT, R0, 0x19, P3 ;  /* 0x000000190000780c */ /* 0x000fe20001f44270 */
[-C--:B0-----:R-:W-:Y:S01]  /*8620*/  FMUL R23, R100, R154.reuse ;  /* 0x0000009a64177220 */ /* 0x081fe20000400000 */
        /* <DEDUP_REMOVED lines=177> */
[----:B------:R-:W-:Y:S01]  /*9140*/  @P1 STG.E desc[UR36][R12.64+0x1a0], R23 ;  /* 0x0001a0170c001986 */ /* 0x000fe2000c101924 */
        /* <DEDUP_REMOVED lines=11> */
[-C--:B------:R-:W-:Y:S01]  /*9200*/  FMUL R33, R33, R154.reuse ;  /* 0x0000009a21217220 */ /* 0x080fe20000400000 */
[----:B------:R-:W-:Y:S01]  /*9210*/  ISETP.GT.AND P3, PT, R0, 0x79, P3 ;  /* 0x000000790000780c */ /* 0x000fe20001f64270 */
[----:B------:R-:W-:Y:S01]  /*9220*/  @P1 STG.E desc[UR36][R6.64+0x1c4], R145 ;  /* 0x0001c49106001986 */ /* 0x000fe2000c101924 */
[----:B------:R-:W-:Y:S01]  /*9230*/  ISETP.GT.AND P1, PT, R3, 0x80, PT ;  /* 0x000000800300780c */ /* 0x000fe20003f24270 */
[-C--:B------:R-:W-:Y:S01]  /*9240*/  FMUL R35, R35, R154.reuse ;  /* 0x0000009a23237220 */ /* 0x080fe20000400000 */
[----:B------:R-:W-:Y:S01]  /*9250*/  F2FP.TF32.F32.PACK_B R149, R149 ;  /* 0x00000095ff95723e */ /* 0x000fe200024050ff */
[----:B------:R1:W-:Y:S01]  /*9260*/  @P2 STG.E desc[UR36][R12.64+0x1c0], R15 ;  /* 0x0001c00f0c002986 */ /* 0x0003e2000c101924 */
[----:B------:R-:W-:Y:S01]  /*9270*/  ISETP.GT.AND P2, PT, R3, 0x88, PT ;  /* 0x000000880300780c */ /* 0x000fe20003f44270 */
[-C--:B------:R-:W-:Y:S01]  /*9280*/  FMUL R3, R148, R154.reuse ;  /* 0x0000009a94037220 */ /* 0x080fe20000400000 */
[-C--:B0-----:R-:W-:Y:S01]  /*9290*/  FMUL R21, R150, R154.reuse ;  /* 0x0000009a96157220 */ /* 0x081fe20000400000 */
[----:B------:R-:W-:Y:S01]  /*92a0*/  @P4 STG.E desc[UR36][R12.64+0x1c4], R147 ;  /* 0x0001c4930c004986 */ /* 0x000fe2000c101924 */
[C---:B------:R-:W-:Y:S01]  /*92b0*/  ISETP.GT.AND P4, PT, R0.reuse, 0x78, P0 ;  /* 0x000000780000780c */ /* 0x040fe20000784270 */
[-C--:B------:R-:W-:Y:S01]  /*92c0*/  FMUL R37, R37, R154.reuse ;  /* 0x0000009a25257220 */ /* 0x080fe20000400000 */
[----:B------:R-:W-:Y:S01]  /*92d0*/  ISETP.GT.AND P0, PT, R0, 0x79, P0 ;  /* 0x000000790000780c */ /* 0x000fe20000704270 */
[-C--:B------:R-:W-:Y:S01]  /*92e0*/  FMUL R39, R39, R154.reuse ;  /* 0x0000009a27277220 */ /* 0x080fe20000400000 */
[----:B------:R-:W-:Y:S01]  /*92f0*/  F2FP.TF32.F32.PACK_B R3, R3 ;  /* 0x00000003ff03723e */ /* 0x000fe200024050ff */
[-C--:B------:R-:W-:Y:S01]  /*9300*/  FMUL R41, R41, R154.reuse ;  /* 0x0000009a29297220 */ /* 0x080fe20000400000 */
[----:B------:R-:W-:Y:S01]  /*9310*/  F2FP.TF32.F32.PACK_B R21, R21 ;  /* 0x00000015ff15723e */ /* 0x000fe200024050ff */
[C---:B-1----:R-:W-:Y:S01]  /*9320*/  IMAD.SHL.U32 R15, R4.reuse, 0x200, RZ ;  /* 0x00000200040f7824 */ /* 0x042fe200078e00ff */
[----:B------:R-:W-:Y:S01]  /*9330*/  F2FP.TF32.F32.PACK_B R151, R151 ;  /* 0x00000097ff97723e */ /* 0x000fe200024050ff */
[----:B------:R0:W-:Y:S01]  /*9340*/  @P5 STG.E desc[UR36][R6.64+0x1e0], R3 ;  /* 0x0001e00306005986 */ /* 0x0001e2000c101924 */
[----:B------:R-:W-:Y:S01]  /*9350*/  SHF.L.U64.HI R5, R4, 0x9, R5 ;  /* 0x0000000904057819 */ /* 0x000fe20000010205 */
[----:B------:R-:W-:Y:S01]  /*9360*/  FMUL R43, R43, R154 ;  /* 0x0000009a2b2b7220 */ /* 0x000fe20000400000 */
[----:B------:R-:W-:Y:S01]  /*9370*/  F2FP.TF32.F32.PACK_B R25, R25 ;  /* 0x00000019ff19723e */ /* 0x000fe200024050ff */
[----:B------:R-:W-:Y:S01]  /*9380*/  @P3 STG.E desc[UR36][R6.64+0x1e4], R149 ;  /* 0x0001e49506003986 */ /* 0x000fe2000c101924 */
[----:B------:R-:W-:Y:S01]  /*9390*/  IADD3 R4, P3, R15, R6, RZ ;  /* 0x000000060f047210 */ /* 0x000fe20007f7e0ff */
[----:B------:R-:W-:Y:S01]  /*93a0*/  FMUL R45, R45, R154 ;  /* 0x0000009a2d2d7220 */ /* 0x000fe20000400000 */
[----:B------:R-:W-:Y:S01]  /*93b0*/  F2FP.TF32.F32.PACK_B R27, R27 ;  /* 0x0000001bff1b723e */ /* 0x000fe200024050ff */
[----:B------:R1:W-:Y:S01]  /*93c0*/  @P4 STG.E desc[UR36][R12.64+0x1e0], R21 ;  /* 0x0001e0150c004986 */ /* 0x0003e2000c101924 */
[----:B------:R-:W-:Y:S01]  /*93d0*/  IADD3 R14, P4, P5, R11, R6, R15 ;  /* 0x000000060b0e7210 */ /* 0x000fe20007d9e00f */
[-C--:B------:R-:W-:Y:S01]  /*93e0*/  FMUL R47, R47, R154.reuse ;  /* 0x0000009a2f2f7220 */ /* 0x080fe20000400000 */
[----:B------:R-:W-:Y:S01]  /*93f0*/  F2FP.TF32.F32.PACK_B R29, R29 ;  /* 0x0000001dff1d723e */ /* 0x000fe200024050ff */
[----:B------:R2:W-:Y:S01]  /*9400*/  @P0 STG.E desc[UR36][R12.64+0x1e4], R151 ;  /* 0x0001e4970c000986 */ /* 0x0005e2000c101924 */
[----:B------:R-:W-:Y:S01]  /*9410*/  ISETP.GT.AND P0, PT, R0, RZ, P1 ;  /* 0x000000ff0000720c */ /* 0x000fe20000f04270 */
[-C--:B0-----:R-:W-:Y:S01]  /*9420*/  FMUL R3, R24, R154.reuse ;  /* 0x0000009a18037220 */ /* 0x081fe20000400000 */
[----:B------:R-:W-:Y:S01]  /*9430*/  IADD3.X R15, R9, R7, R5, P4, P5 ;  /* 0x00000007090f7210 */ /* 0x000fe200027ea405 */
[----:B------:R-:W-:Y:S01]  /*9440*/  IMAD.X R5, R5, 0x1, R7, P3 ;  /* 0x0000000105057824 */ /* 0x000fe200018e0607 */
[C---:B------:R-:W-:Y:S01]  /*9450*/  ISETP.GT.AND P5, PT, R0.reuse, 0x1, P1 ;  /* 0x000000010000780c */ /* 0x040fe20000fa4270 */
[-C--:B------:R-:W-:Y:S01]  /*9460*/  FMUL R49, R49, R154.reuse ;  /* 0x0000009a31317220 */ /* 0x080fe20000400000 */
[----:B------:R-:W-:Y:S01]  /*9470*/  ISETP.GT.AND P4, PT, R0, RZ, P2 ;  /* 0x000000ff0000720c */ /* 0x000fe20001784270 */
[-C--:B-1----:R-:W-:Y:S01]  /*9480*/  FMUL R21, R26, R154.reuse ;  /* 0x0000009a1a157220 */ /* 0x082fe20000400000 */
[----:B------:R-:W-:Y:S01]  /*9490*/  F2FP.TF32.F32.PACK_B R3, R3 ;  /* 0x00000003ff03723e */ /* 0x000fe200024050ff */
[----:B------:R-:W-:Y:S01]  /*94a0*/  FMUL R51, R51, R154 ;  /* 0x0000009a33337220 */ /* 0x000fe20000400000 */
[----:B------:R-:W-:Y:S01]  /*94b0*/  IADD3 R6, P3, R11, R4, RZ ;  /* 0x000000040b067210 */ /* 0x000fe20007f7e0ff */
[-C--:B--2---:R-:W-:Y:S01]  /*94c0*/  FMUL R13, R28, R154.reuse ;  /* 0x0000009a1c0d7220 */ /* 0x084fe20000400000 */
[----:B------:R-:W-:Y:S01]  /*94d0*/  F2FP.TF32.F32.PACK_B R21, R21 ;  /* 0x00000015ff15723e */ /* 0x000fe200024050ff */
[----:B------:R0:W-:Y:S01]  /*94e0*/  @P0 STG.E desc[UR36][R4.64], R3 ;  /* 0x0000000304000986 */ /* 0x0001e2000c101924 */
[C---:B------:R-:W-:Y:S01]  /*94f0*/  ISETP.GT.AND P0, PT, R0.reuse, 0x1, P2 ;  /* 0x000000010000780c */ /* 0x040fe20001704270 */
[--C-:B------:R-:W-:Y:S01]  /*9500*/  IMAD.X R7, R9, 0x1, R5.reuse, P3 ;  /* 0x0000000109077824 */ /* 0x100fe200018e0605 */
[C---:B------:R-:W-:Y:S01]  /*9510*/  ISETP.GT.AND P3, PT, R0.reuse, 0x9, P1 ;  /* 0x000000090000780c */ /* 0x040fe20000f64270 */
[----:B------:R-:W-:Y:S01]  /*9520*/  @P5 STG.E desc[UR36][R4.64+0x4], R25 ;  /* 0x0000041904005986 */ /* 0x000fe2000c101924 */
[----:B------:R-:W-:Y:S01]  /*9530*/  F2FP.TF32.F32.PACK_B R13, R13 ;  /* 0x0000000dff0d723e */ /* 0x000fe200024050ff */
[----:B------:R-:W-:Y:S01]  /*9540*/  FMUL R53, R53, R154 ;  /* 0x0000009a35357220 */ /* 0x000fe20000400000 */
[----:B------:R-:W-:Y:S01]  /*9550*/  IADD3 R8, P5, R11, R4, RZ ;  /* 0x000000040b087210 */ /* 0x000fe20007fbe0ff */
[----:B------:R1:W-:Y:S01]  /*9560*/  @P4 STG.E desc[UR36][R6.64], R21 ;  /* 0x0000001506004986 */ /* 0x0003e2000c101924 */
[----:B------:R-:W-:Y:S01]  /*9570*/  ISETP.GT.AND P4, PT, R0, 0x8, P1 ;  /* 0x000000080000780c */ /* 0x000fe20000f84270 */
[-C--:B------:R-:W-:Y:S01]  /*9580*/  FMUL R11, R32, R154.reuse ;  /* 0x0000009a200b7220 */ /* 0x080fe20000400000 */
[----:B------:R-:W-:Y:S01]  /*9590*/  F2FP.TF32.F32.PACK_B R31, R31 ;  /* 0x0000001fff1f723e */ /* 0x000fe200024050ff */
[-C--:B0-----:R-:W-:Y:S01]  /*95a0*/  FMUL R3, R30, R154.reuse ;  /* 0x0000009a1e037220 */ /* 0x081fe20000400000 */
[----:B------:R-:W-:Y:S01]  /*95b0*/  IMAD.X R9, R9, 0x1, R5, P5 ;  /* 0x0000000109097824 */ /* 0x000fe200028e0605 */
[----:B------:R-:W-:Y:S01]  /*95c0*/  @P0 STG.E desc[UR36][R6.64+0x4], R27 ;  /* 0x0000041b06000986 */ /* 0x000fe2000c101924 */
[C---:B------:R-:W-:Y:S01]  /*95d0*/  ISETP.GT.AND P0, PT, R0.reuse, 0x8, P2 ;  /* 0x000000080000780c */ /* 0x040fe20001704270 */
[-C--:B------:R-:W-:Y:S01]  /*95e0*/  FMUL R55, R55, R154.reuse ;  /* 0x0000009a37377220 */ /* 0x080fe20000400000 */
[----:B------:R-:W-:Y:S01]  /*95f0*/  F2FP.TF32.F32.PACK_B R3, R3 ;  /* 0x00000003ff03723e */ /* 0x000fe200024050ff */
[----:B------:R-:W-:Y:S01]  /*9600*/  @P3 STG.E desc[UR36][R4.64+0x24], R29 ;  /* 0x0000241d04003986 */ /* 0x000fe2000c101924 */
[----:B------:R-:W-:Y:S01]  /*9610*/  ISETP.GT.AND P5, PT, R0, 0x10, P1 ;  /* 0x000000100000780c */ /* 0x000fe20000fa4270 */
[-C--:B-1----:R-:W-:Y:S01]  /*9620*/  FMUL R21, R36, R154.reuse ;  /* 0x0000009a24157220 */ /* 0x082fe20000400000 */
[C---:B------:R-:W-:Y:S01]  /*9630*/  ISETP.GT.AND P3, PT, R0.reuse, 0x11, P1 ;  /* 0x000000110000780c */ /* 0x040fe20000f64270 */
[----:B------:R0:W-:Y:S01]  /*9640*/  @P4 STG.E desc[UR36][R4.64+0x20], R13 ;  /* 0x0000200d04004986 */ /* 0x0001e2000c101924 */
[C---:B------:R-:W-:Y:S01]  /*9650*/  ISETP.GT.AND P4, PT, R0.reuse, 0x9, P2 ;  /* 0x000000090000780c */ /* 0x040fe20001784270 */
[-C--:B------:R-:W-:Y:S01]  /*9660*/  FMUL R57, R57, R154.reuse ;  /* 0x0000009a39397220 */ /* 0x080fe20000400000 */
[----:B------:R-:W-:Y:S01]  /*9670*/  F2FP.TF32.F32.PACK_B R11, R11 ;  /* 0x0000000bff0b723e */ /* 0x000fe200024050ff */
[-C--:B------:R-:W-:Y:S01]  /*9680*/  FMUL R59, R59, R154.reuse ;  /* 0x0000009a3b3b7220 */ /* 0x080fe20000400000 */
[----:B------:R-:W-:Y:S01]  /*9690*/  F2FP.TF32.F32.PACK_B R33, R33 ;  /* 0x00000021ff21723e */ /* 0x000fe200024050ff */
[----:B------:R1:W-:Y:S01]  /*96a0*/  @P0 STG.E desc[UR36][R8.64+0x20], R3 ;  /* 0x0000200308000986 */ /* 0x0003e2000c101924 */
[----:B------:R-:W-:Y:S01]  /*96b0*/  ISETP.GT.AND P0, PT, R0, 0x10, P2 ;  /* 0x000000100000780c */ /* 0x000fe20001704270 */
[-C--:B------:R-:W-:Y:S01]  /*96c0*/  FMUL R61, R61, R154.reuse ;  /* 0x0000009a3d3d7220 */ /* 0x080fe20000400000 */
[----:B------:R-:W-:Y:S01]  /*96d0*/  F2FP.TF32.F32.PACK_B R35, R35 ;  /* 0x00000023ff23723e */ /* 0x000fe200024050ff */
[-C--:B------:R-:W-:Y:S01]  /*96e0*/  FMUL R63, R63, R154.reuse ;  /* 0x0000009a3f3f7220 */ /* 0x080fe20000400000 */
[----:B------:R-:W-:Y:S01]  /*96f0*/  F2FP.TF32.F32.PACK_B R21, R21 ;  /* 0x00000015ff15723e */ /* 0x000fe200024050ff */
[-C--:B0-----:R-:W-:Y:S01]  /*9700*/  FMUL R13, R34, R154.reuse ;  /* 0x0000009a220d7220 */ /* 0x081fe20000400000 */
[----:B------:R-:W-:Y:S01]  /*9710*/  F2FP.TF32.F32.PACK_B R37, R37 ;  /* 0x00000025ff25723e */ /* 0x000fe200024050ff */
[----:B------:R-:W-:Y:S01]  /*9720*/  @P4 STG.E desc[UR36][R14.64+0x24], R31 ;  /* 0x0000241f0e004986 */ /* 0x000fe2000c101924 */
[C---:B------:R-:W-:Y:S01]  /*9730*/  ISETP.GT.AND P4, PT, R0.reuse, 0x11, P2 ;  /* 0x000000110000780c */ /* 0x040fe20001784270 */
[----:B------:R-:W-:Y:S01]  /*9740*/  FMUL R65, R65, R154 ;  /* 0x0000009a41417220 */ /* 0x000fe20000400000 */
[----:B------:R-:W-:Y:S01]  /*9750*/  F2FP.TF32.F32.PACK_B R13, R13 ;  /* 0x0000000dff0d723e */ /* 0x000fe200024050ff */
[----:B------:R0:W-:Y:S01]  /*9760*/  @P5 STG.E desc[UR36][R4.64+0x40], R11 ;  /* 0x0000400b04005986 */ /* 0x0001e2000c101924 */
[----:B------:R-:W-:Y:S01]  /*9770*/  ISETP.GT.AND P5, PT, R0, 0x18, P1 ;  /* 0x000000180000780c */ /* 0x000fe20000fa4270 */
[----:B------:R-:W-:-:S02]  /*9780*/  @P0 IMAD.MOV.U32 R6, RZ, RZ, R14 ;  /* 0x000000ffff060224 */ /* 0x000fc400078e000e */
[-C--:B-1----:R-:W-:Y:S01]  /*9790*/  FMUL R3, R38, R154.reuse ;  /* 0x0000009a26037220 */ /* 0x082fe20000400000 */
[--C-:B------:R-:W-:Y:S01]  /*97a0*/  @P0 IMAD.MOV.U32 R7, RZ, RZ, R15.reuse ;  /* 0x000000ffff070224 */ /* 0x100fe200078e000f */
[----:B------:R-:W-:Y:S01]  /*97b0*/  @P3 STG.E desc[UR36][R4.64+0x44], R33 ;  /* 0x0000442104003986 */ /* 0x000fe2000c101924 */
[----:B------:R-:W-:Y:S01]  /*97c0*/  ISETP.GT.AND P3, PT, R0, 0x19, P1 ;  /* 0x000000190000780c */ /* 0x000fe20000f64270 */
[-C--:B------:R-:W-:Y:S01]  /*97d0*/  FMUL R9, R40, R154.reuse ;  /* 0x0000009a28097220 */ /* 0x080fe20000400000 */
[----:B------:R-:W-:Y:S01]  /*97e0*/  F2FP.TF32.F32.PACK_B R3, R3 ;  /* 0x00000003ff03723e */ /* 0x000fe200024050ff */
[----:B------:R1:W-:Y:S01]  /*97f0*/  @P0 STG.E desc[UR36][R6.64+0x40], R13 ;  /* 0x0000400d06000986 */ /* 0x0003e2000c101924 */
[----:B------:R-:W-:Y:S01]  /*9800*/  ISETP.GT.AND P0, PT, R0, 0x18, P2 ;  /* 0x000000180000780c */ /* 0x000fe20001704270 */
[-C--:B------:R-:W-:Y:S01]  /*9810*/  FMUL R67, R67, R154.reuse ;  /* 0x0000009a43437220 */ /* 0x080fe20000400000 */
[----:B------:R-:W-:Y:S01]  /*9820*/  F2FP.TF32.F32.PACK_B R39, R39 ;  /* 0x00000027ff27723e */ /* 0x000fe200024050ff */
[-C--:B0-----:R-:W-:Y:S01]  /*9830*/  FMUL R11, R42, R154.reuse ;  /* 0x0000009a2a0b7220 */ /* 0x081fe20000400000 */
[----:B------:R-:W-:Y:S01]  /*9840*/  F2FP.TF32.F32.PACK_B R9, R9 ;  /* 0x00000009ff09723e */ /* 0x000fe200024050ff */
[-C--:B------:R-:W-:Y:S01]  /*9850*/  FMUL R69, R69, R154.reuse ;  /* 0x0000009a45457220 */ /* 0x080fe20000400000 */
[----:B------:R-:W-:Y:S01]  /*9860*/  F2FP.TF32.F32.PACK_B R41, R41 ;  /* 0x00000029ff29723e */ /* 0x000fe200024050ff */
[-C--:B------:R-:W-:Y:S01]  /*9870*/  FMUL R71, R71, R154.reuse ;  /* 0x0000009a47477220 */ /* 0x080fe20000400000 */
[----:B------:R-:W-:Y:S01]  /*9880*/  F2FP.TF32.F32.PACK_B R11, R11 ;  /* 0x0000000bff0b723e */ /* 0x000fe200024050ff */
[-C--:B------:R-:W-:Y:S01]  /*9890*/  FMUL R73, R73, R154.reuse ;  /* 0x0000009a49497220 */ /* 0x080fe20000400000 */
[----:B------:R-:W-:Y:S01]  /*98a0*/  F2FP.TF32.F32.PACK_B R43, R43 ;  /* 0x0000002bff2b723e */ /* 0x000fe200024050ff */
[--C-:B-1----:R-:W-:Y:S01]  /*98b0*/  @P4 IMAD.MOV.U32 R6, RZ, RZ, R14.reuse ;  /* 0x000000ffff064224 */ /* 0x102fe200078e000e */
[----:B------:R-:W-:Y:S01]  /*98c0*/  F2FP.TF32.F32.PACK_B R45, R45 ;  /* 0x0000002dff2d723e */ /* 0x000fe200024050ff */
[--C-:B------:R-:W-:Y:S01]  /*98d0*/  @P4 IMAD.MOV.U32 R7, RZ, RZ, R15.reuse ;  /* 0x000000ffff074224 */ /* 0x100fe200078e000f */
[----:B------:R-:W-:Y:S01]  /*98e0*/  F2FP.TF32.F32.PACK_B R47, R47 ;  /* 0x0000002fff2f723e */ /* 0x000fe200024050ff */
[-C--:B------:R-:W-:Y:S01]  /*98f0*/  FMUL R75, R75, R154.reuse ;  /* 0x0000009a4b4b7220 */ /* 0x080fe20000400000 */
[----:B------:R-:W-:Y:S01]  /*9900*/  F2FP.TF32.F32.PACK_B R49, R49 ;  /* 0x00000031ff31723e */ /* 0x000fe200024050ff */
[-C--:B------:R-:W-:Y:S01]  /*9910*/  FMUL R77, R77, R154.reuse ;  /* 0x0000009a4d4d7220 */ /* 0x080fe20000400000 */
[----:B------:R0:W-:Y:S01]  /*9920*/  @P4 STG.E desc[UR36][R6.64+0x44], R35 ;  /* 0x0000442306004986 */ /* 0x0001e2000c101924 */
[C---:B------:R-:W-:Y:S01]  /*9930*/  ISETP.GT.AND P4, PT, R0.reuse, 0x19, P2 ;  /* 0x000000190000780c */ /* 0x040fe20001784270 */
[-C--:B------:R-:W-:Y:S01]  /*9940*/  FMUL R79, R79, R154.reuse ;  /* 0x0000009a4f4f7220 */ /* 0x080fe20000400000 */
[----:B------:R-:W-:Y:S01]  /*9950*/  F2FP.TF32.F32.PACK_B R51, R51 ;  /* 0x00000033ff33723e */ /* 0x000fe200024050ff */
[----:B------:R1:W-:Y:S01]  /*9960*/  @P5 STG.E desc[UR36][R4.64+0x60], R21 ;  /* 0x0000601504005986 */ /* 0x0003e2000c101924 */
[----:B------:R-:W-:Y:S01]  /*9970*/  ISETP.GT.AND P5, PT, R0, 0x20, P1 ;  /* 0x000000200000780c */ /* 0x000fe20000fa4270 */
[-C--:B------:R-:W-:Y:S01]  /*9980*/  FMUL R13, R80, R154.reuse ;  /* 0x0000009a500d7220 */ /* 0x080fe20000400000 */
[----:B------:R-:W-:Y:S01]  /*9990*/  F2FP.TF32.F32.PACK_B R53, R53 ;  /* 0x00000035ff35723e */ /* 0x000fe200024050ff */
[----:B------:R-:W-:Y:S01]  /*99a0*/  @P3 STG.E desc[UR36][R4.64+0x64], R37 ;  /* 0x0000642504003986 */ /* 0x000fe2000c101924 */
[----:B------:R-:W-:Y:S01]  /*99b0*/  ISETP.GT.AND P3, PT, R0, 0x21, P1 ;  /* 0x000000210000780c */ /* 0x000fe20000f64270 */
[-C--:B------:R-:W-:Y:S01]  /*99c0*/  FMUL R81, R81, R154.reuse ;  /* 0x0000009a51517220 */ /* 0x080fe20000400000 */
[----:B------:R-:W-:Y:S01]  /*99d0*/  F2FP.TF32.F32.PACK_B R55, R55 ;  /* 0x00000037ff37723e */ /* 0x000fe200024050ff */
[----:B0-----:R-:W-:Y:S01]  /*99e0*/  @P0 IMAD.MOV.U32 R6, RZ, RZ, R14 ;  /* 0x000000ffff060224 */ /* 0x001fe200078e000e */
[----:B------:R-:W-:Y:S01]  /*99f0*/  F2FP.TF32.F32.PACK_B R57, R57 ;  /* 0x00000039ff39723e */ /* 0x000fe200024050ff */
[----:B------:R-:W-:Y:S01]  /*9a00*/  @P0 IMAD.MOV.U32 R7, RZ, RZ, R15 ;  /* 0x000000ffff070224 */ /* 0x000fe200078e000f */
[----:B------:R-:W-:Y:S01]  /*9a10*/  F2FP.TF32.F32.PACK_B R59, R59 ;  /* 0x0000003bff3b723e */ /* 0x000fe200024050ff */
[-C--:B------:R-:W-:Y:S01]  /*9a20*/  FMUL R83, R83, R154.reuse ;  /* 0x0000009a53537220 */ /* 0x080fe20000400000 */
[----:B------:R-:W-:Y:S01]  /*9a30*/  F2FP.TF32.F32.PACK_B R61, R61 ;  /* 0x0000003dff3d723e */ /* 0x000fe200024050ff */
[-C--:B-1----:R-:W-:Y:S01]  /*9a40*/  FMUL R21, R84, R154.reuse ;  /* 0x0000009a54157220 */ /* 0x082fe20000400000 */
[----:B------:R0:W-:Y:S01]  /*9a50*/  @P0 STG.E desc[UR36][R6.64+0x60], R3 ;  /* 0x0000600306000986 */ /* 0x0001e2000c101924 */
[----:B------:R-:W-:Y:S01]  /*9a60*/  ISETP.GT.AND P0, PT, R0, 0x20, P2 ;  /* 0x000000200000780c */ /* 0x000fe20001704270 */
[-C--:B------:R-:W-:Y:S01]  /*9a70*/  FMUL R85, R85, R154.reuse ;  /* 0x0000009a55557220 */ /* 0x080fe20000400000 */
[----:B------:R-:W-:Y:S01]  /*9a80*/  F2FP.TF32.F32.PACK_B R63, R63 ;  /* 0x0000003fff3f723e */ /* 0x000fe200024050ff */
[----:B------:R-:W-:Y:S01]  /*9a90*/  FMUL R87, R87, R154 ;  /* 0x0000009a57577220 */ /* 0x000fe20000400000 */
[----:B------:R-:W-:-:S02]  /*9aa0*/  F2FP.TF32.F32.PACK_B R65, R65 ;  /* 0x00000041ff41723e */ /* 0x000fc400024050ff */
[----:B------:R-:W-:Y:S02]  /*9ab0*/  F2FP.TF32.F32.PACK_B R67, R67 ;  /* 0x00000043ff43723e */ /* 0x000fe400024050ff */
[----:B------:R-:W-:Y:S02]  /*9ac0*/  F2FP.TF32.F32.PACK_B R69, R69 ;  /* 0x00000045ff45723e */ /* 0x000fe400024050ff */
[----:B------:R-:W-:Y:S01]  /*9ad0*/  F2FP.TF32.F32.PACK_B R71, R71 ;  /* 0x00000047ff47723e */ /* 0x000fe200024050ff */
[----:B0-----:R-:W-:Y:S02]  /*9ae0*/  @P4 IMAD.MOV.U32 R6, RZ, RZ, R14 ;  /* 0x000000ffff064224 */ /* 0x001fe400078e000e */
[----:B------:R-:W-:Y:S01]  /*9af0*/  FMUL R3, R44, R154 ;  /* 0x0000009a2c037220 */ /* 0x000fe20000400000 */
[----:B------:R-:W-:Y:S01]  /*9b00*/  @P4 IMAD.MOV.U32 R7, RZ, RZ, R15 ;  /* 0x000000ffff074224 */ /* 0x000fe200078e000f */
[----:B------:R-:W-:Y:S02]  /*9b10*/  F2FP.TF32.F32.PACK_B R73, R73 ;  /* 0x00000049ff49723e */ /* 0x000fe400024050ff */
[----:B------:R-:W-:-:S02]  /*9b20*/  F2FP.TF32.F32.PACK_B R75, R75 ;  /* 0x0000004bff4b723e */ /* 0x000fc400024050ff */
[----:B------:R0:W-:Y:S01]  /*9b30*/  @P4 STG.E desc[UR36][R6.64+0x64], R39 ;  /* 0x0000642706004986 */ /* 0x0001e2000c101924 */
[C---:B------:R-:W-:Y:S02]  /*9b40*/  ISETP.GT.AND P4, PT, R0.reuse, 0x21, P2 ;  /* 0x000000210000780c */ /* 0x040fe40001784270 */
[----:B------:R-:W-:Y:S01]  /*9b50*/  F2FP.TF32.F32.PACK_B R3, R3 ;  /* 0x00000003ff03723e */ /* 0x000fe200024050ff */
[----:B------:R1:W-:Y:S01]  /*9b60*/  @P5 STG.E desc[UR36][R4.64+0x80], R9 ;  /* 0x0000800904005986 */ /* 0x0003e2000c101924 */
[C---:B------:R-:W-:Y:S02]  /*9b70*/  ISETP.GT.AND P5, PT, R0.reuse, 0x28, P1 ;  /* 0x000000280000780c */ /* 0x040fe40000fa4270 */
[----:B------:R-:W-:Y:S01]  /*9b80*/  F2FP.TF32.F32.PACK_B R77, R77 ;  /* 0x0000004dff4d723e */ /* 0x000fe200024050ff */
[----:B------:R-:W-:Y:S01]  /*9b90*/  @P3 STG.E desc[UR36][R4.64+0x84], R41 ;  /* 0x0000842904003986 */ /* 0x000fe2000c101924 */
[----:B------:R-:W-:Y:S02]  /*9ba0*/  ISETP.GT.AND P3, PT, R0, 0x29, P1 ;  /* 0x000000290000780c */ /* 0x000fe40000f64270 */
[----:B------:R-:W-:Y:S01]  /*9bb0*/  F2FP.TF32.F32.PACK_B R79, R79 ;  /* 0x0000004fff4f723e */ /* 0x000fe200024050ff */
[----:B0-----:R-:W-:Y:S01]  /*9bc0*/  @P0 IMAD.MOV.U32 R6, RZ, RZ, R14 ;  /* 0x000000ffff060224 */ /* 0x001fe200078e000e */
[----:B------:R-:W-:Y:S01]  /*9bd0*/  F2FP.TF32.F32.PACK_B R13, R13 ;  /* 0x0000000dff0d723e */ /* 0x000fe200024050ff */
[----:B------:R-:W-:Y:S01]  /*9be0*/  @P0 IMAD.MOV.U32 R7, RZ, RZ, R15 ;  /* 0x000000ffff070224 */ /* 0x000fe200078e000f */
[----:B------:R-:W-:Y:S01]  /*9bf0*/  F2FP.TF32.F32.PACK_B R81, R81 ;  /* 0x00000051ff51723e */ /* 0x000fe200024050ff */
[----:B-1----:R-:W-:Y:S01]  /*9c00*/  FMUL R9, R46, R154 ;  /* 0x0000009a2e097220 */ /* 0x002fe20000400000 */
[----:B------:R-:W-:-:S02]  /*9c10*/  F2FP.TF32.F32.PACK_B R83, R83 ;  /* 0x00000053ff53723e */ /* 0x000fc400024050ff */
[----:B------:R0:W-:Y:S01]  /*9c20*/  @P0 STG.E desc[UR36][R6.64+0x80], R11 ;  /* 0x0000800b06000986 */ /* 0x0001e2000c101924 */
[----:B------:R-:W-:Y:S02]  /*9c30*/  ISETP.GT.AND P0, PT, R0, 0x28, P2 ;  /* 0x000000280000780c */ /* 0x000fe40001704270 */
[----:B------:R-:W-:Y:S02]  /*9c40*/  F2FP.TF32.F32.PACK_B R9, R9 ;  /* 0x00000009ff09723e */ /* 0x000fe400024050ff */
[----:B------:R-:W-:Y:S02]  /*9c50*/  F2FP.TF32.F32.PACK_B R21, R21 ;  /* 0x00000015ff15723e */ /* 0x000fe400024050ff */
[----:B------:R-:W-:Y:S02]  /*9c60*/  F2FP.TF32.F32.PACK_B R85, R85 ;  /* 0x00000055ff55723e */ /* 0x000fe400024050ff */
[----:B------:R-:W-:Y:S01]  /*9c70*/  F2FP.TF32.F32.PACK_B R87, R87 ;  /* 0x00000057ff57723e */ /* 0x000fe200024050ff */
[----:B0-----:R-:W-:-:S02]  /*9c80*/  @P4 IMAD.MOV.U32 R6, RZ, RZ, R14 ;  /* 0x000000ffff064224 */ /* 0x001fc400078e000e */
[----:B------:R-:W-:Y:S01]  /*9c90*/  FMUL R11, R48, R154 ;  /* 0x0000009a300b7220 */ /* 0x000fe20000400000 */
[----:B------:R-:W-:-:S04]  /*9ca0*/  @P4 IMAD.MOV.U32 R7, RZ, RZ, R15 ;  /* 0x000000ffff074224 */ /* 0x000fc800078e000f */
[----:B------:R-:W-:Y:S01]  /*9cb0*/  F2FP.TF32.F32.PACK_B R11, R11 ;  /* 0x0000000bff0b723e */ /* 0x000fe200024050ff */
[----:B------:R0:W-:Y:S01]  /*9cc0*/  @P4 STG.E desc[UR36][R6.64+0x84], R43 ;  /* 0x0000842b06004986 */ /* 0x0001e2000c101924 */
[----:B------:R-:W-:-:S03]  /*9cd0*/  ISETP.GT.AND P4, PT, R0, 0x29, P2 ;  /* 0x000000290000780c */ /* 0x000fc60001784270 */
[----:B------:R1:W-:Y:S01]  /*9ce0*/  @P5 STG.E desc[UR36][R4.64+0xa0], R3 ;  /* 0x0000a00304005986 */ /* 0x0003e2000c101924 */
[----:B------:R-:W-:-:S03]  /*9cf0*/  ISETP.GT.AND P5, PT, R0, 0x30, P1 ;  /* 0x000000300000780c */ /* 0x000fc60000fa4270 */
[----:B------:R-:W-:Y:S01]  /*9d00*/  @P3 STG.E desc[UR36][R4.64+0xa4], R45 ;  /* 0x0000a42d04003986 */ /* 0x000fe2000c101924 */
[----:B------:R-:W-:Y:S01]  /*9d10*/  ISETP.GT.AND P3, PT, R0, 0x31, P1 ;  /* 0x000000310000780c */ /* 0x000fe20000f64270 */
[----:B0-----:R-:W-:Y:S02]  /*9d20*/  @P0 IMAD.MOV.U32 R6, RZ, RZ, R14 ;  /* 0x000000ffff060224 */ /* 0x001fe400078e000e */
[----:B------:R-:W-:Y:S02]  /*9d30*/  @P0 IMAD.MOV.U32 R7, RZ, RZ, R15 ;  /* 0x000000ffff070224 */ /* 0x000fe400078e000f */
[----:B-1----:R-:W-:-:S03]  /*9d40*/  FMUL R3, R50, R154 ;  /* 0x0000009a32037220 */ /* 0x002fc60000400000 */
[----:B------:R0:W-:Y:S01]  /*9d50*/  @P0 STG.E desc[UR36][R6.64+0xa0], R9 ;  /* 0x0000a00906000986 */ /* 0x0001e2000c101924 */
[----:B------:R-:W-:Y:S02]  /*9d60*/  ISETP.GT.AND P0, PT, R0, 0x30, P2 ;  /* 0x000000300000780c */ /* 0x000fe40001704270 */
[----:B------:R-:W-:Y:S01]  /*9d70*/  F2FP.TF32.F32.PACK_B R3, R3 ;  /* 0x00000003ff03723e */ /* 0x000fe200024050ff */
[----:B0-----:R-:W-:Y:S02]  /*9d80*/  @P4 IMAD.MOV.U32 R6, RZ, RZ, R14 ;  /* 0x000000ffff064224 */ /* 0x001fe400078e000e */
        /* <DEDUP_REMOVED lines=69> */
[----:B------:R-:W-:Y:S01]  /*a1e0*/  @P3 STG.E desc[UR36][R4.64+0x144], R65 ;  /* 0x0001444104003986 */ /* 0x000fe2000c101924 */
[----:B------:R-:W-:-:S03]  /*a1f0*/  ISETP.GT.AND P3, PT, R0, 0x59, P1 ;  /* 0x000000590000780c */ /* 0x000fc60000f64270 */
[----:B------:R1:W-:Y:S01]  /*a200*/  @P5 STG.E desc[UR36][R4.64+0x140], R9 ;  /* 0x0001400904005986 */ /* 0x0003e2000c101924 */
[----:B------:R-:W-:Y:S01]  /*a210*/  ISETP.GT.AND P5, PT, R0, 0x58, P1 ;  /* 0x000000580000780c */ /* 0x000fe20000fa4270 */
[----:B0-----:R-:W-:Y:S02]  /*a220*/  @P0 IMAD.MOV.U32 R6, RZ, RZ, R14 ;  /* 0x000000ffff060224 */ /* 0x001fe400078e000e */
[----:B------:R-:W-:-:S05]  /*a230*/  @P0 IMAD.MOV.U32 R7, RZ, RZ, R15 ;  /* 0x000000ffff070224 */ /* 0x000fca00078e000f */
[----:B------:R0:W-:Y:S01]  /*a240*/  @P0 STG.E desc[UR36][R6.64+0x140], R11 ;  /* 0x0001400b06000986 */ /* 0x0001e2000c101924 */
[----:B------:R-:W-:Y:S01]  /*a250*/  ISETP.GT.AND P0, PT, R0, 0x58, P2 ;  /* 0x000000580000780c */ /* 0x000fe20001704270 */
[----:B-1----:R-:W-:-:S05]  /*a260*/  FMUL R9, R70, R154 ;  /* 0x0000009a46097220 */ /* 0x002fca0000400000 */
        /* <DEDUP_REMOVED lines=50> */
[----:B------:R-:W-:-:S05]  /*a590*/  @P4 IMAD.MOV.U32 R7, RZ, RZ, R15 ;  /* 0x000000ffff074224 */ /* 0x000fca00078e000f */
[----:B------:R0:W-:Y:S01]  /*a5a0*/  @P4 STG.E desc[UR36][R6.64+0x1a4], R79 ;  /* 0x0001a44f06004986 */ /* 0x0001e2000c101924 */
[----:B------:R-:W-:-:S03]  /*a5b0*/  ISETP.GT.AND P4, PT, R0, 0x71, P2 ;  /* 0x000000710000780c */ /* 0x000fc60001784270 */
[----:B------:R-:W-:Y:S01]  /*a5c0*/  @P3 STG.E desc[UR36][R4.64+0x1c0], R13 ;  /* 0x0001c00d04003986 */ /* 0x000fe2000c101924 */
[C---:B------:R-:W-:Y:S02]  /*a5d0*/  ISETP.GT.AND P3, PT, R0.reuse, 0x78, P1 ;  /* 0x000000780000780c */ /* 0x040fe40000f64270 */
[C---:B------:R-:W-:Y:S01]  /*a5e0*/  ISETP.GT.AND P1, PT, R0.reuse, 0x79, P1 ;  /* 0x000000790000780c */ /* 0x040fe20000f24270 */
[----:B------:R-:W-:Y:S01]  /*a5f0*/  @P5 STG.E desc[UR36][R4.64+0x1c4], R81 ;  /* 0x0001c45104005986 */ /* 0x000fe2000c101924 */
[C---:B------:R-:W-:Y:S02]  /*a600*/  ISETP.GT.AND P5, PT, R0.reuse, 0x78, P2 ;  /* 0x000000780000780c */ /* 0x040fe400017a4270 */
[----:B------:R-:W-:Y:S01]  /*a610*/  ISETP.GT.AND P2, PT, R0, 0x79, P2 ;  /* 0x000000790000780c */ /* 0x000fe20001744270 */
[----:B0-----:R-:W-:Y:S02]  /*a620*/  @P0 IMAD.MOV.U32 R6, RZ, RZ, R14 ;  /* 0x000000ffff060224 */ /* 0x001fe400078e000e */
[----:B------:R-:W-:-:S05]  /*a630*/  @P0 IMAD.MOV.U32 R7, RZ, RZ, R15 ;  /* 0x000000ffff070224 */ /* 0x000fca00078e000f */
[----:B------:R0:W-:Y:S02]  /*a640*/  @P0 STG.E desc[UR36][R6.64+0x1c0], R3 ;  /* 0x0001c00306000986 */ /* 0x0001e4000c101924 */
[----:B0-----:R-:W-:Y:S02]  /*a650*/  @P4 IMAD.MOV.U32 R6, RZ, RZ, R14 ;  /* 0x000000ffff064224 */ /* 0x001fe400078e000e */
[----:B------:R-:W-:-:S05]  /*a660*/  @P4 IMAD.MOV.U32 R7, RZ, RZ, R15 ;  /* 0x000000ffff074224 */ /* 0x000fca00078e000f */
[----:B------:R-:W-:Y:S04]  /*a670*/  @P4 STG.E desc[UR36][R6.64+0x1c4], R83 ;  /* 0x0001c45306004986 */ /* 0x000fe8000c101924 */
[----:B------:R-:W-:Y:S04]  /*a680*/  @P3 STG.E desc[UR36][R4.64+0x1e0], R21 ;  /* 0x0001e01504003986 */ /* 0x000fe8000c101924 */
[----:B------:R0:W-:Y:S02]  /*a690*/  @P1 STG.E desc[UR36][R4.64+0x1e4], R85 ;  /* 0x0001e45504001986 */ /* 0x0001e4000c101924 */
[----:B0-----:R-:W-:-:S02]  /*a6a0*/  @P5 IMAD.MOV.U32 R4, RZ, RZ, R14 ;  /* 0x000000ffff045224 */ /* 0x001fc400078e000e */
[----:B------:R-:W-:-:S05]  /*a6b0*/  @P5 IMAD.MOV.U32 R5, RZ, RZ, R15 ;  /* 0x000000ffff055224 */ /* 0x000fca00078e000f */
[----:B------:R0:W-:Y:S04]  /*a6c0*/  @P5 STG.E desc[UR36][R4.64+0x1e0], R9 ;  /* 0x0001e00904005986 */ /* 0x0001e8000c101924 */
[----:B------:R0:W-:Y:S02]  /*a6d0*/  @P2 STG.E desc[UR36][R14.64+0x1e4], R87 ;  /* 0x0001e4570e002986 */ /* 0x0001e4000c101924 */
.L_x_280:
[----:B------:R-:W-:Y:S05]  /*a6e0*/  BSYNC B0 ;  /* 0x0000000000007941 */ /* 0x000fea0003800000 */
.L_x_28:
[----:B------:R-:W-:Y:S01]  /*a6f0*/  ULDC UR4, c[0x0][0xc] ;  /* 0x0000030000047ab9 */ /* 0x000fe20000000800 */
[----:B------:R-:W-:Y:S01]  /*a700*/  ULDC UR5, c[0x0][0x10] ;  /* 0x0000040000057ab9 */ /* 0x000fe20000000800 */
[----:B---3--:R-:W3:Y:S01]  /*a710*/  LDC R3, c[0x0][0x14] ;  /* 0x00000500ff037b82 */ /* 0x008ee20000000800 */
[----:B------:R-:W-:Y:S01]  /*a720*/  UIMAD.WIDE.U32 UR4, UR4, UR5, URZ ;  /* 0x00000005040472a5 */ /* 0x000fe2000f8e003f */
[----:B------:R-:W-:Y:S01]  /*a730*/  PRMT R0, RZ, 0x7610, R0 ;  /* 0x00007610ff007816 */ /* 0x000fe20000000000 */
[----:B------:R-:W-:Y:S02]  /*a740*/  IMAD.MOV.U32 R153, RZ, RZ, -0x1 ;  /* 0xffffffffff997424 */ /* 0x000fe400078e00ff */
[----:B------:R-:W-:Y:S02]  /*a750*/  IMAD.MOV.U32 R23, RZ, RZ, -0x1 ;  /* 0xffffffffff177424 */ /* 0x000fe400078e00ff */
[----:B---3--:R-:W-:-:S04]  /*a760*/  IMAD.WIDE.U32 R16, R3, UR4, R16 ;  /* 0x0000000403107c25 */ /* 0x008fc8000f8e0010 */
[----:B------:R-:W-:Y:S01]  /*a770*/  IMAD R3, R3, UR5, RZ ;  /* 0x0000000503037c24 */ /* 0x000fe2000f8e02ff */
[----:B------:R-:W-:Y:S02]  /*a780*/  ULDC.64 UR4, c[0x0][0x650] ;  /* 0x0001940000047ab9 */ /* 0x000fe40000000a00 */
[----:B------:R-:W-:Y:S01]  /*a790*/  ISETP.GE.U32.AND P0, PT, R16, UR4, PT ;  /* 0x0000000410007c0c */ /* 0x000fe2000bf06070 */
[----:B------:R-:W-:-:S05]  /*a7a0*/  IMAD.IADD R17, R17, 0x1, R3 ;  /* 0x0000000111117824 */ /* 0x000fca00078e0203 */
[----:B------:R-:W-:-:S13]  /*a7b0*/  ISETP.GE.U32.AND.EX P0, PT, R17, UR5, PT, P0 ;  /* 0x0000000511007c0c */ /* 0x000fda000bf06100 */
[----:B------:R-:W-:Y:S05]  /*a7c0*/  @P0 BRA `(.L_x_281) ;  /* 0x0000000400640947 */ /* 0x000fea0003800000 */
[----:B------:R-:W3:Y:S01]  /*a7d0*/  S2R R12, SR_CTAID.X ;  /* 0x00000000000c7919 */ /* 0x000ee20000002500 */
[----:B0-2---:R-:W0:Y:S01]  /*a7e0*/  LDC.64 R10, c[0x0][0x628] ;  /* 0x00018a00ff0a7b82 */ /* 0x005e220000000a00 */
[----:B------:R-:W-:Y:S01]  /*a7f0*/  ULDC UR4, c[0x0][0x150] ;  /* 0x0000540000047ab9 */ /* 0x000fe20000000800 */
[----:B------:R-:W-:Y:S01]  /*a800*/  IMAD.MOV.U32 R8, RZ, RZ, R16 ;  /* 0x000000ffff087224 */ /* 0x000fe200078e0010 */
[----:B------:R-:W2:Y:S01]  /*a810*/  S2R R24, SR_CTAID.Y ;  /* 0x0000000000187919 */ /* 0x000ea20000002600 */
[----:B------:R-:W-:-:S04]  /*a820*/  IMAD.MOV.U32 R9, RZ, RZ, R17 ;  /* 0x000000ffff097224 */ /* 0x000fc800078e0011 */
[----:B------:R-:W1:Y:S08]  /*a830*/  LDC R21, c[0x0][0x144] ;  /* 0x00005100ff157b82 */ /* 0x000e700000000800 */
[----:B------:R-:W1:Y:S08]  /*a840*/  LDC R0, c[0x0][0x630] ;  /* 0x00018c00ff007b82 */ /* 0x000e700000000800 */
[----:B------:R-:W1:Y:S01]  /*a850*/  LDC.64 R14, c[0x0][0x620] ;  /* 0x00018800ff0e7b82 */ /* 0x000e620000000a00 */
[----:B0-----:R-:W-:-:S04]  /*a860*/  ISETP.NE.U32.AND P0, PT, R10, RZ, PT ;  /* 0x000000ff0a00720c */ /* 0x001fc80003f05070 */
[----:B------:R-:W-:Y:S02]  /*a870*/  ISETP.NE.AND.EX P0, PT, R11, RZ, PT, P0 ;  /* 0x000000ff0b00720c */ /* 0x000fe40003f05300 */
[----:B---3--:R-:W-:-:S05]  /*a880*/  I2FP.F32.U32 R3, R12 ;  /* 0x0000000c00037245 */ /* 0x008fca0000201000 */
[----:B------:R-:W-:-:S04]  /*a890*/  FMUL R3, R3, UR4 ;  /* 0x0000000403037c20 */ /* 0x000fc80008400000 */
[----:B------:R0:W3:Y:S02]  /*a8a0*/  F2I.U32.TRUNC.NTZ R20, R3 ;  /* 0x0000000300147305 */ /* 0x0000e4000020f000 */
[----:B--2---:R-:W-:Y:S05]  /*a8b0*/  @!P0 BRA `(.L_x_282) ;  /* 0x0000000000288947 */ /* 0x004fea0003800000 */
[----:B0-----:R-:W0:Y:S02]  /*a8c0*/  LDC R3, c[0x0][0x634] ;  /* 0x00018d00ff037b82 */ /* 0x001e240000000800 */
        /* <DEDUP_REMOVED lines=9> */
.L_x_282:
[----:B------:R-:W2:Y:S01]  /*a960*/  LDC.64 R28, c[0x0][0x640] ;  /* 0x00019000ff1c7b82 */ /* 0x000ea20000000a00 */
[-CC-:B-1----:R-:W-:Y:S01]  /*a970*/  SHF.R.U64 R23, R8, R0.reuse, R9.reuse ;  /* 0x0000000008177219 */ /* 0x182fe20000001209 */
[----:B---3--:R-:W-:Y:S01]  /*a980*/  IMAD.MOV R20, RZ, RZ, -R20 ;  /* 0x000000ffff147224 */ /* 0x008fe200078e0a14 */
[----:B------:R-:W-:Y:S01]  /*a990*/  SHF.R.U32.HI R0, RZ, R0, R9 ;  /* 0x00000000ff007219 */ /* 0x000fe20000011609 */
[----:B------:R-:W-:Y:S01]  /*a9a0*/  ULDC UR4, c[0x0][0x154] ;  /* 0x0000550000047ab9 */ /* 0x000fe20000000800 */
[----:B0-----:R-:W-:Y:S01]  /*a9b0*/  IADD3 R3, P0, RZ, -R23, RZ ;  /* 0x80000017ff037210 */ /* 0x001fe20007f1e0ff */
[----:B------:R-:W-:Y:S02]  /*a9c0*/  IMAD R21, R21, R20, R12 ;  /* 0x0000001415157224 */ /* 0x000fe400078e020c */
[----:B------:R-:W0:Y:S01]  /*a9d0*/  LDC R6, c[0x0][0x618] ;  /* 0x00018600ff067b82 */ /* 0x000e220000000800 */
[----:B------:R-:W-:Y:S02]  /*a9e0*/  IMAD.MOV.U32 R7, RZ, RZ, 0x1 ;  /* 0x00000001ff077424 */ /* 0x000fe400078e00ff */
[----:B------:R-:W-:-:S04]  /*a9f0*/  IMAD.X R5, RZ, RZ, ~R0, P0 ;  /* 0x000000ffff057224 */ /* 0x000fc800000e0e00 */
[-C--:B------:R-:W-:Y:S01]  /*aa00*/  IMAD R0, R5, R14.reuse, RZ ;  /* 0x0000000e05007224 */ /* 0x080fe200078e02ff */
[----:B------:R-:W1:Y:S01]  /*aa10*/  LDC R8, c[0x0][0x608] ;  /* 0x00018200ff087b82 */ /* 0x000e620000000800 */
[----:B------:R-:W-:-:S04]  /*aa20*/  IMAD.WIDE.U32 R4, R3, R14, R16 ;  /* 0x0000000e03047225 */ /* 0x000fc800078e0010 */
[----:B------:R-:W-:Y:S01]  /*aa30*/  IMAD R3, R3, R15, R0 ;  /* 0x0000000f03037224 */ /* 0x000fe200078e0200 */
[----:B------:R-:W-:Y:S02]  /*aa40*/  I2FP.F32.U32 R0, R24 ;  /* 0x0000001800007245 */ /* 0x000fe40000201000 */
[----:B------:R-:W3:Y:S01]  /*aa50*/  LDC R26, c[0x0][0x658] ;  /* 0x00019600ff1a7b82 */ /* 0x000ee20000000800 */
[----:B------:R-:W-:Y:S01]  /*aa60*/  IMAD.IADD R3, R5, 0x1, R3 ;  /* 0x0000000105037824 */ /* 0x000fe200078e0203 */
[----:B--2---:R-:W-:Y:S01]  /*aa70*/  ISETP.NE.U32.AND P0, PT, R28, RZ, PT ;  /* 0x000000ff1c00720c */ /* 0x004fe20003f05070 */
[----:B------:R-:W-:Y:S01]  /*aa80*/  FMUL R0, R0, UR4 ;  /* 0x0000000400007c20 */ /* 0x000fe20008400000 */
[----:B------:R-:W-:Y:S02]  /*aa90*/  IMAD.MOV.U32 R5, RZ, RZ, -0x1 ;  /* 0xffffffffff057424 */ /* 0x000fe400078e00ff */
[----:B------:R-:W-:Y:S01]  /*aaa0*/  ISETP.NE.AND.EX P0, PT, R29, RZ, PT, P0 ;  /* 0x000000ff1d00720c */ /* 0x000fe20003f05300 */
[----:B------:R2:W2:Y:S01]  /*aab0*/  F2I.U32.TRUNC.NTZ R13, R0 ;  /* 0x00000000000d7305 */ /* 0x0004a2000020f000 */
[----:B------:R-:W2:Y:S01]  /*aac0*/  LDC R15, c[0x0][0x148] ;  /* 0x00005200ff0f7b82 */ /* 0x000ea20000000800 */
[----:B0-----:R-:W-:-:S02]  /*aad0*/  SHF.R.U64 R12, R4, R6, R3 ;  /* 0x00000006040c7219 */ /* 0x001fc40000001203 */
[----:B------:R-:W-:-:S05]  /*aae0*/  SHF.R.U32.HI R3, RZ, R6, R3 ;  /* 0x00000006ff037219 */ /* 0x000fca0000011603 */
[----:B------:R-:W0:Y:S01]  /*aaf0*/  LDC R20, c[0x0][0x600] ;  /* 0x00018000ff147b82 */ /* 0x000e220000000800 */
[-CC-:B-1----:R-:W-:Y:S02]  /*ab00*/  SHF.R.U64 R10, R12, R8.reuse, R3.reuse ;  /* 0x000000080c0a7219 */ /* 0x182fe40000001203 */
[----:B------:R-:W-:-:S05]  /*ab10*/  SHF.R.U32.HI R3, RZ, R8, R3 ;  /* 0x00000008ff037219 */ /* 0x000fca0000011603 */
[----:B------:R-:W1:Y:S01]  /*ab20*/  LDC R27, c[0x0][0x648] ;  /* 0x00019200ff1b7b82 */ /* 0x000e620000000800 */
[-C--:B---3--:R-:W-:Y:S02]  /*ab30*/  SHF.L.U32 R4, R5, R26.reuse, RZ ;  /* 0x0000001a05047219 */ /* 0x088fe400000006ff */
[--C-:B------:R-:W-:Y:S02]  /*ab40*/  SHF.R.U64 R14, R10, R26, R3.reuse ;  /* 0x0000001a0a0e7219 */ /* 0x100fe40000001203 */
[----:B------:R-:W-:Y:S02]  /*ab50*/  LOP3.LUT R25, RZ, R4, RZ, 0x33, !PT ;  /* 0x00000004ff197212 */ /* 0x000fe400078e33ff */
[-C--:B------:R-:W-:Y:S01]  /*ab60*/  SHF.R.U32.HI R5, RZ, R26.reuse, R3 ;  /* 0x0000001aff057219 */ /* 0x080fe20000011603 */
[----:B------:R-:W3:Y:S01]  /*ab70*/  LDC R30, c[0x0][0x638] ;  /* 0x00018e00ff1e7b82 */ /* 0x000ee20000000800 */
[----:B------:R-:W-:Y:S01]  /*ab80*/  SHF.L.U32 R152, R7, R26, RZ ;  /* 0x0000001a07987219 */ /* 0x000fe200000006ff */
[----:B------:R-:W-:-:S06]  /*ab90*/  IMAD.MOV.U32 R4, RZ, RZ, R14 ;  /* 0x000000ffff047224 */ /* 0x000fcc00078e000e */
[----:B------:R-:W0:Y:S01]  /*aba0*/  LDC R31, c[0x0][0x610] ;  /* 0x00018400ff1f7b82 */ /* 0x000e220000000800 */
[----:B------:R-:W-:Y:S05]  /*abb0*/  @!P0 BRA `(.L_x_283) ;  /* 0x0000000000288947 */ /* 0x000fea0003800000 */
[----:B------:R-:W4:Y:S02]  /*abc0*/  LDC R3, c[0x0][0x64c] ;  /* 0x00019300ff037b82 */ /* 0x000f240000000800 */
[----:B----4-:R-:W-:-:S05]  /*abd0*/  IADD3 R3, P0, R14, R3, RZ ;  /* 0x000000030e037210 */ /* 0x010fca0007f1e0ff */
        /* <DEDUP_REMOVED lines=8> */
.L_x_283:
[----:B------:R-:W-:Y:S01]  /*ac60*/  ISETP.NE.AND P0, PT, R2, 0x1, PT ;  /* 0x000000010200780c */ /* 0x000fe20003f05270 */
[----:B0-----:R-:W-:Y:S01]  /*ac70*/  VIADD R7, R20, 0xffffffff ;  /* 0xffffffff14077836 */ /* 0x001fe20000000000 */
[----:B-12---:R-:W-:Y:S01]  /*ac80*/  SHF.R.U64 R0, R4, R27, R5 ;  /* 0x0000001b04007219 */ /* 0x006fe20000001205 */
[----:B------:R-:W-:Y:S01]  /*ac90*/  IMAD.MOV R13, RZ, RZ, -R13 ;  /* 0x000000ffff0d7224 */ /* 0x000fe200078e0a0d */
[----:B------:R-:W-:Y:S01]  /*aca0*/  LOP3.LUT R5, R10, R25, RZ, 0xc0, !PT ;  /* 0x000000190a057212 */ /* 0x000fe200078ec0ff */
[----:B------:R-:W-:Y:S02]  /*acb0*/  IMAD.MOV.U32 R4, RZ, RZ, 0x1 ;  /* 0x00000001ff047424 */ /* 0x000fe400078e00ff */
[----:B------:R-:W-:Y:S02]  /*acc0*/  IMAD.MOV R3, RZ, RZ, -R0 ;  /* 0x000000ffff037224 */ /* 0x000fe400078e0a00 */
[----:B------:R-:W-:Y:S01]  /*acd0*/  IMAD R152, R152, R0, R5 ;  /* 0x0000000098987224 */ /* 0x000fe200078e0205 */
[----:B------:R-:W-:Y:S01]  /*ace0*/  LOP3.LUT R5, R12, R7, RZ, 0xc0, !PT ;  /* 0x000000070c057212 */ /* 0x000fe200078ec0ff */
[----:B---3--:R-:W-:-:S02]  /*acf0*/  IMAD R0, R3, R30, R14 ;  /* 0x0000001e03007224 */ /* 0x008fc400078e020e */
[----:B------:R-:W-:Y:S02]  /*ad00*/  @P0 IMAD R21, R15, R13, R24 ;  /* 0x0000000d0f150224 */ /* 0x000fe400078e0218 */
[----:B------:R-:W-:Y:S01]  /*ad10*/  IMAD R3, R0, R20, R5 ;  /* 0x0000001400037224 */ /* 0x000fe200078e0205 */
[----:B------:R-:W-:Y:S01]  /*ad20*/  PRMT R0, R4, 0x7610, R0 ;  /* 0x0000761004007816 */ /* 0x000fe20000000000 */
[----:B------:R-:W-:-:S05]  /*ad30*/  IMAD R152, R152, R31, R21 ;  /* 0x0000001f98987224 */ /* 0x000fca00078e0215 */
[----:B------:R-:W-:Y:S02]  /*ad40*/  SEL R153, R3, R152, !P0 ;  /* 0x0000009803997207 */ /* 0x000fe40004000000 */
[----:B------:R-:W-:-:S07]  /*ad50*/  SEL R152, R152, R3, !P0 ;  /* 0x0000000398987207 */ /* 0x000fce0004000000 */
.L_x_281:
[----:B------:R-:W-:-:S13]  /*ad60*/  LOP3.LUT P0, RZ, R0, 0xff, RZ, 0xc0, !PT ;  /* 0x000000ff00ff7812 */ /* 0x000fda000780c0ff */
[----:B------:R-:W-:Y:S05]  /*ad70*/  @P0 BRA `(.L_x_284) ;  /* 0xffffff60005c0947 */ /* 0x000fea000383ffff */
[----:B------:R-:W-:Y:S05]  /*ad80*/  EXIT ;  /* 0x000000000000794d */ /* 0x000fea0003800000 */
.L_x_3:
[----:B0-----:R-:W-:Y:S01]  /*ad90*/  ULDC.64 UR4, c[0x0][0x650] ;  /* 0x0001940000047ab9 */ /* 0x001fe20000000a00 */
        /* <DEDUP_REMOVED lines=25> */
.L_x_286:
[--C-:B------:R-:W-:Y:S01]  /*af30*/  SHF.R.U64 R12, R10, R14, R11.reuse ;  /* 0x0000000e0a0c7219 */ /* 0x100fe2000000120b */
[----:B------:R-:W0:Y:S01]  /*af40*/  LDC R22, c[0x0][0x618] ;  /* 0x00018600ff167b82 */ /* 0x000e220000000800 */
[----:B------:R-:W-:Y:S01]  /*af50*/  I2FP.F32.U32 R6, R4 ;  /* 0x0000000400067245 */ /* 0x000fe20000201000 */
[----:B------:R-:W-:Y:S01]  /*af60*/  ULDC UR4, c[0x0][0x150] ;  /* 0x0000540000047ab9 */ /* 0x000fe20000000800 */
[----:B------:R-:W-:Y:S02]  /*af70*/  SHF.R.U32.HI R5, RZ, R14, R11 ;  /* 0x0000000eff057219 */ /* 0x000fe4000001160b */
[----:B------:R-:W-:Y:S01]  /*af80*/  IADD3 R9, P0, RZ, -R12, RZ ;  /* 0x8000000cff097210 */ /* 0x000fe20007f1e0ff */
[----:B------:R-:W-:Y:S01]  /*af90*/  FMUL R11, R6, UR4 ;  /* 0x00000004060b7c20 */ /* 0x000fe20008400000 */
[----:B------:R-:W-:Y:S01]  /*afa0*/  ULDC UR4, c[0x0][0x154] ;  /* 0x0000550000047ab9 */ /* 0x000fe20000000800 */
[----:B------:R-:W1:Y:S02]  /*afb0*/  LDC.64 R24, c[0x0][0x640] ;  /* 0x00019000ff187b82 */ /* 0x000e640000000a00 */
[----:B------:R-:W-:-:S02]  /*afc0*/  IMAD.X R5, RZ, RZ, ~R5, P0 ;  /* 0x000000ffff057224 */ /* 0x000fc400000e0e05 */
[----:B------:R-:W2:Y:S01]  /*afd0*/  F2I.U32.TRUNC.NTZ R11, R11 ;  /* 0x0000000b000b7305 */ /* 0x000ea2000020f000 */
[----:B------:R-:W-:-:S03]  /*afe0*/  IMAD.WIDE.U32 R6, R9, R20, R16 ;  /* 0x0000001409067225 */ /* 0x000fc600078e0010 */
[----:B------:R-:W3:Y:S01]  /*aff0*/  LDC R13, c[0x0][0x144] ;  /* 0x00005100ff0d7b82 */ /* 0x000ee20000000800 */
[----:B------:R-:W-:-:S04]  /*b000*/  IMAD R8, R5, R20, RZ ;  /* 0x0000001405087224 */ /* 0x000fc800078e02ff */
[----:B------:R-:W-:Y:S02]  /*b010*/  IMAD R5, R9, R21, R8 ;  /* 0x0000001509057224 */ /* 0x000fe400078e0208 */
[----:B------:R-:W-:Y:S01]  /*b020*/  IMAD.MOV.U32 R8, RZ, RZ, -0x1 ;  /* 0xffffffffff087424 */ /* 0x000fe200078e00ff */
[----:B------:R-:W4:Y:S01]  /*b030*/  LDC R14, c[0x0][0x608] ;  /* 0x00018200ff0e7b82 */ /* 0x000f220000000800 */
[----:B------:R-:W-:Y:S01]  /*b040*/  IMAD.IADD R5, R7, 0x1, R5 ;  /* 0x0000000107057824 */ /* 0x000fe200078e0205 */
[----:B------:R-:W-:-:S04]  /*b050*/  I2FP.F32.U32 R7, R3 ;  /* 0x0000000300077245 */ /* 0x000fc80000201000 */
[-C--:B0-----:R-:W-:Y:S01]  /*b060*/  SHF.R.U64 R10, R6, R22.reuse, R5 ;  /* 0x00000016060a7219 */ /* 0x081fe20000001205 */
[----:B--2---:R-:W-:Y:S01]  /*b070*/  IMAD.MOV R6, RZ, RZ, -R11 ;  /* 0x000000ffff067224 */ /* 0x004fe200078e0a0b */
[----:B------:R-:W0:Y:S01]  /*b080*/  LDC R9, c[0x0][0x658] ;  /* 0x00019600ff097b82 */ /* 0x000e220000000800 */
[----:B-1----:R-:W-:Y:S01]  /*b090*/  ISETP.NE.U32.AND P0, PT, R24, RZ, PT ;  /* 0x000000ff1800720c */ /* 0x002fe20003f05070 */
[----:B------:R-:W-:Y:S01]  /*b0a0*/  FMUL R7, R7, UR4 ;  /* 0x0000000407077c20 */ /* 0x000fe20008400000 */
[----:B------:R-:W-:Y:S02]  /*b0b0*/  SHF.R.U32.HI R5, RZ, R22, R5 ;  /* 0x00000016ff057219 */ /* 0x000fe40000011605 */
[----:B------:R-:W-:-:S03]  /*b0c0*/  ISETP.NE.AND.EX P0, PT, R25, RZ, PT, P0 ;  /* 0x000000ff1900720c */ /* 0x000fc60003f05300 */
[----:B------:R-:W1:Y:S01]  /*b0d0*/  LDC R20, c[0x0][0x148] ;  /* 0x00005200ff147b82 */ /* 0x000e620000000800 */
[----:B---3--:R-:W-:Y:S02]  /*b0e0*/  IMAD R23, R13, R6, R4 ;  /* 0x000000060d177224 */ /* 0x008fe400078e0204 */
[----:B------:R-:W-:-:S05]  /*b0f0*/  IMAD.MOV.U32 R6, RZ, RZ, 0x1 ;  /* 0x00000001ff067424 */ /* 0x000fca00078e00ff */
[----:B------:R-:W2:Y:S01]  /*b100*/  LDC R21, c[0x0][0x600] ;  /* 0x00018000ff157b82 */ /* 0x000ea20000000800 */
[-CC-:B----4-:R-:W-:Y:S02]  /*b110*/  SHF.R.U64 R13, R10, R14.reuse, R5.reuse ;  /* 0x0000000e0a0d7219 */ /* 0x190fe40000001205 */
[----:B------:R-:W-:Y:S02]  /*b120*/  SHF.R.U32.HI R4, RZ, R14, R5 ;  /* 0x0000000eff047219 */ /* 0x000fe40000011605 */
[----:B------:R3:W4:Y:S03]  /*b130*/  F2I.U32.TRUNC.NTZ R14, R7 ;  /* 0x00000007000e7305 */ /* 0x000726000020f000 */
[----:B------:R-:W1:Y:S01]  /*b140*/  LDC R26, c[0x0][0x648] ;  /* 0x00019200ff1a7b82 */ /* 0x000e620000000800 */
[-C--:B0-----:R-:W-:Y:S02]  /*b150*/  SHF.R.U64 R15, R13, R9.reuse, R4 ;  /* 0x000000090d0f7219 */ /* 0x081fe40000001204 */
[----:B------:R-:W-:-:S02]  /*b160*/  SHF.L.U32 R8, R8, R9, RZ ;  /* 0x0000000908087219 */ /* 0x000fc400000006ff */
[-C--:B------:R-:W-:Y:S01]  /*b170*/  SHF.R.U32.HI R5, RZ, R9.reuse, R4 ;  /* 0x00000009ff057219 */ /* 0x080fe20000011604 */
[----:B------:R-:W-:Y:S01]  /*b180*/  IMAD.MOV.U32 R4, RZ, RZ, R15 ;  /* 0x000000ffff047224 */ /* 0x000fe200078e000f */
[----:B------:R-:W-:Y:S01]  /*b190*/  SHF.L.U32 R22, R6, R9, RZ ;  /* 0x0000000906167219 */ /* 0x000fe200000006ff */
[----:B------:R-:W0:Y:S01]  /*b1a0*/  LDC R27, c[0x0][0x638] ;  /* 0x00018e00ff1b7b82 */ /* 0x000e220000000800 */
[----:B------:R-:W-:-:S07]  /*b1b0*/  LOP3.LUT R28, RZ, R8, RZ, 0x33, !PT ;  /* 0x00000008ff1c7212 */ /* 0x000fce00078e33ff */
        /* <DEDUP_REMOVED lines=12> */
.L_x_287:
[----:B------:R-:W-:Y:S01]  /*b280*/  ISETP.NE.AND P0, PT, R2, 0x1, PT ;  /* 0x000000010200780c */ /* 0x000fe20003f05270 */
[----:B--2---:R-:W-:Y:S01]  /*b290*/  VIADD R7, R21, 0xffffffff ;  /* 0xffffffff15077836 */ /* 0x004fe20000000000 */
[----:B-1----:R-:W-:Y:S01]  /*b2a0*/  SHF.R.U64 R5, R4, R26, R5 ;  /* 0x0000001a04057219 */ /* 0x002fe20000001205 */
[----:B------:R-:W-:Y:S01]  /*b2b0*/  IMAD.MOV R14, RZ, RZ, -R14 ;  /* 0x000000ffff0e7224 */ /* 0x000fe200078e0a0e */
[----:B------:R-:W-:Y:S01]  /*b2c0*/  LOP3.LUT R4, R13, R28, RZ, 0xc0, !PT ;  /* 0x0000001c0d047212 */ /* 0x000fe200078ec0ff */
[----:B------:R-:W-:Y:S01]  /*b2d0*/  IMAD.MOV.U32 R8, RZ, RZ, R12 ;  /* 0x000000ffff087224 */ /* 0x000fe200078e000c */
[----:B------:R-:W-:Y:S01]  /*b2e0*/  LOP3.LUT R10, R10, R7, RZ, 0xc0, !PT ;  /* 0x000000070a0a7212 */ /* 0x000fe200078ec0ff */
[----:B------:R-:W-:Y:S02]  /*b2f0*/  IMAD.MOV R6, RZ, RZ, -R5 ;  /* 0x000000ffff067224 */ /* 0x000fe400078e0a05 */
[----:B------:R-:W-:-:S04]  /*b300*/  IMAD R4, R22, R5, R4 ;  /* 0x0000000516047224 */ /* 0x000fc800078e0204 */
[----:B------:R-:W-:Y:S02]  /*b310*/  @P0 IMAD R23, R20, R14, R3 ;  /* 0x0000000e14170224 */ /* 0x000fe400078e0203 */
[----:B0-----:R-:W-:Y:S02]  /*b320*/  IMAD R3, R6, R27, R15 ;  /* 0x0000001b06037224 */ /* 0x001fe400078e020f */
[----:B------:R-:W-:Y:S02]  /*b330*/  IMAD R7, R4, R29, R23 ;  /* 0x0000001d04077224 */ /* 0x000fe400078e0217 */
[----:B------:R-:W-:Y:S02]  /*b340*/  IMAD R4, R3, R21, R10 ;  /* 0x0000001503047224 */ /* 0x000fe400078e020a */
[----:B------:R-:W-:-:S03]  /*b350*/  IMAD.MOV.U32 R6, RZ, RZ, 0x1 ;  /* 0x00000001ff067424 */ /* 0x000fc600078e00ff */
[----:B------:R-:W-:Y:S02]  /*b360*/  SEL R9, R4, R7, !P0 ;  /* 0x0000000704097207 */ /* 0x000fe40004000000 */
[----:B------:R-:W-:-:S07]  /*b370*/  SEL R7, R7, R4, !P0 ;  /* 0x0000000407077207 */ /* 0x000fce0004000000 */
.L_x_285:
[----:B------:R-:W-:-:S08]  /*b380*/  NOP ;  /* 0x0000000000007918 */ /* 0x000fd00000000000 */
[----:B------:R-:W0:-:S00]  /*b390*/  USETMAXREG.DEALLOC.CTAPOOL 0x28 ;  /* 0x00000028000079c8 */ /* 0x000e0000080e0500 */
[----:B0-----:R-:W-:-:S13]  /*b3a0*/  ISETP.NE.AND P0, PT, R0, RZ, PT ;  /* 0x000000ff0000720c */ /* 0x001fda0003f05270 */
[----:B------:R-:W-:Y:S05]  /*b3b0*/  @P0 EXIT ;  /* 0x000000000000094d */ /* 0x000fea0003800000 */
[----:B------:R-:W-:Y:S01]  /*b3c0*/  LOP3.LUT P0, RZ, R6, 0xff, RZ, 0xc0, !PT ;  /* 0x000000ff06ff7812 */ /* 0x000fe2000780c0ff */
[----:B------:R-:W-:Y:S02]  /*b3d0*/  IMAD.MOV.U32 R3, RZ, RZ, 0x1 ;  /* 0x00000001ff037424 */ /* 0x000fe400078e00ff */
[----:B------:R-:W-:-:S10]  /*b3e0*/  IMAD.MOV.U32 R0, RZ, RZ, RZ ;  /* 0x000000ffff007224 */ /* 0x000fd400078e00ff */
[----:B------:R-:W-:Y:S05]  /*b3f0*/  @!P0 BRA `(.L_x_288) ;  /* 0x0000000c00648947 */ /* 0x000fea0003800000 */
[----:B------:R-:W0:Y:S01]  /*b400*/  LDC R0, c[0x0][0x28c] ;  /* 0x0000a300ff007b82 */ /* 0x000e220000000800 */
[----:B------:R-:W-:Y:S01]  /*b410*/  ULDC UR5, c[0x0][0x658] ;  /* 0x0001960000057ab9 */ /* 0x000fe20000000800 */
[----:B------:R-:W-:Y:S01]  /*b420*/  UMOV UR7, 0xffffffff ;  /* 0xffffffff00077882 */ /* 0x000fe20000000000 */
[----:B------:R-:W-:Y:S01]  /*b430*/  ULDC UR6, c[0x0][0xc] ;  /* 0x0000030000067ab9 */ /* 0x000fe20000000800 */
[----:B------:R-:W-:Y:S01]  /*b440*/  USHF.L.U32 UR9, UR7, UR5, URZ ;  /* 0x0000000507097299 */ /* 0x000fe2000800063f */
[C---:B------:R-:W-:Y:S01]  /*b450*/  LOP3.LUT P2, RZ, R18.reuse, 0x7f, RZ, 0xc0, !PT ;  /* 0x0000007f12ff7812 */ /* 0x040fe2000784c0ff */
[----:B------:R-:W-:Y:S01]  /*b460*/  UMOV UR8, 0x1 ;  /* 0x0000000100087882 */ /* 0x000fe20000000000 */
[----:B------:R-:W-:Y:S01]  /*b470*/  ULDC UR7, c[0x0][0x10] ;  /* 0x0000040000077ab9 */ /* 0x000fe20000000800 */
[----:B------:R-:W-:Y:S01]  /*b480*/  LOP3.LUT P0, RZ, R18, 0x1f, RZ, 0xc0, !PT ;  /* 0x0000001f12ff7812 */ /* 0x000fe2000780c0ff */
[----:B------:R-:W-:Y:S01]  /*b490*/  UIMAD.WIDE.U32 UR6, UR6, UR7, URZ ;  /* 0x00000007060672a5 */ /* 0x000fe2000f8e003f */
[----:B------:R-:W-:Y:S01]  /*b4a0*/  BSSY B0, `(.L_x_288) ;  /* 0x00000ce000007945 */ /* 0x000fe20003800000 */
[----:B------:R-:W-:Y:S01]  /*b4b0*/  USHF.L.U32 UR5, UR8, UR5, URZ ;  /* 0x0000000508057299 */ /* 0x000fe2000800063f */
[----:B------:R-:W-:Y:S01]  /*b4c0*/  IMAD.MOV.U32 R11, RZ, RZ, 0x1 ;  /* 0x00000001ff0b7424 */ /* 0x000fe200078e00ff */
[----:B------:R-:W-:Y:S01]  /*b4d0*/  LOP3.LUT R18, R19, 0x2, RZ, 0xfc, !PT ;  /* 0x0000000213127812 */ /* 0x000fe200078efcff */
[----:B------:R-:W-:Y:S01]  /*b4e0*/  ULDC UR8, c[0x0][0x14] ;  /* 0x0000050000087ab9 */ /* 0x000fe20000000800 */
[----:B------:R-:W-:Y:S01]  /*b4f0*/  PLOP3.LUT P0, PT, P0, P2, PT, 0x8a, 0x0 ;  /* 0x000000000000781c */ /* 0x000fe20000705172 */
[----:B------:R-:W-:-:S02]  /*b500*/  UIMAD.WIDE.U32 UR30, UR6, UR8, URZ ;  /* 0x00000008061e72a5 */ /* 0x000fc4000f8e003f */
[----:B------:R-:W-:Y:S01]  /*b510*/  UIMAD UR7, UR7, UR8, URZ ;  /* 0x00000008070772a4 */ /* 0x000fe2000f8e023f */
[----:B------:R-:W-:Y:S01]  /*b520*/  ULDC UR4, c[0x0][0x600] ;  /* 0x0001800000047ab9 */ /* 0x000fe20000000800 */
[----:B------:R-:W-:Y:S02]  /*b530*/  ULOP3.LUT UR6, URZ, UR9, URZ, 0x33, !UPT ;  /* 0x000000093f067292 */ /* 0x000fe4000f8e333f */
[----:B------:R-:W-:Y:S01]  /*b540*/  UIADD3 UR4, UR4, -0x1, URZ ;  /* 0xffffffff04047890 */ /* 0x000fe2000fffe03f */
[----:B0-----:R-:W-:Y:S01]  /*b550*/  VIADD R0, R0, 0x3f ;  /* 0x0000003f00007836 */ /* 0x001fe20000000000 */
[----:B------:R-:W-:Y:S01]  /*b560*/  UIADD3 UR7, UR31, UR7, URZ ;  /* 0x000000071f077290 */ /* 0x000fe2000fffe03f */
[----:B------:R-:W-:-:S03]  /*b570*/  ULDC.64 UR38, c[0x0][0x198] ;  /* 0x0000660000267ab9 */ /* 0x000fc60000000a00 */
[----:B------:R-:W-:-:S04]  /*b580*/  SHF.R.S32.HI R3, RZ, 0x1f, R0 ;  /* 0x0000001fff037819 */ /* 0x000fc80000011400 */
[----:B------:R-:W-:Y:S01]  /*b590*/  LEA.HI R3, R3, R0, RZ, 0x6 ;  /* 0x0000000003037211 */ /* 0x000fe200078f30ff */
[----:B------:R-:W-:-:S03]  /*b5a0*/  IMAD.MOV.U32 R0, RZ, RZ, RZ ;  /* 0x000000ffff007224 */ /* 0x000fc600078e00ff */
[----:B------:R-:W-:Y:S01]  /*b5b0*/  SHF.R.S32.HI R13, RZ, 0x6, R3 ;  /* 0x00000006ff0d7819 */ /* 0x000fe20000011403 */
[----:B------:R-:W-:-:S04]  /*b5c0*/  IMAD.MOV.U32 R3, RZ, RZ, 0x1 ;  /* 0x00000001ff037424 */ /* 0x000fc800078e00ff */
[----:B------:R-:W-:-:S07]  /*b5d0*/  VIADD R10, R13, 0x1 ;  /* 0x000000010d0a7836 */ /* 0x000fce0000000000 */
.L_x_300:
[----:B------:R-:W-:-:S03]  /*b5e0*/  UMOV UR8, 0xffffffff ;  /* 0xffffffff00087882 */ /* 0x000fc60000000000 */
[----:B------:R-:W-:Y:S05]  /*b5f0*/  BRA.DIV UR8, `(.L_x_289) ;  /* 0x0000000e08887947 */ /* 0x000fea000b800000 */
[----:B------:R-:W-:-:S13]  /*b600*/  ELECT P6, URZ, PT ;  /* 0x00000000003f782f */ /* 0x000fda00038c0000 */
.L_x_309:
[----:B------:R-:W0:Y:S01]  /*b610*/  LDC R4, c[0x0][0x28c] ;  /* 0x0000a300ff047b82 */ /* 0x000e220000000800 */
[----:B------:R-:W-:Y:S01]  /*b620*/  BSSY B1, `(.L_x_290) ;  /* 0x0000043000017945 */ /* 0x000fe20003800000 */
[----:B0-----:R-:W-:-:S13]  /*b630*/  ISETP.LT.OR P6, PT, R4, 0x1, !P6 ;  /* 0x000000010400780c */ /* 0x001fda00077c1670 */
[----:B------:R-:W-:Y:S05]  /*b640*/  @P6 BRA `(.L_x_291) ;  /* 0x0000000400006947 */ /* 0x000fea0003800000 */
[----:B------:R-:W-:Y:S02]  /*b650*/  IMAD.SHL.U32 R14, R7, 0x100, RZ ;  /* 0x00000100070e7824 */ /* 0x000fe400078e00ff */
[----:B------:R-:W-:Y:S02]  /*b660*/  IMAD.SHL.U32 R15, R9, 0x80, RZ ;  /* 0x00000080090f7824 */ /* 0x000fe400078e00ff */
[----:B------:R-:W-:Y:S02]  /*b670*/  IMAD.MOV.U32 R20, RZ, RZ, RZ ;  /* 0x000000ffff147224 */ /* 0x000fe400078e00ff */
[----:B------:R-:W-:Y:S02]  /*b680*/  IMAD.MOV.U32 R4, RZ, RZ, R10 ;  /* 0x000000ffff047224 */ /* 0x000fe400078e000a */
[----:B------:R-:W-:Y:S02]  /*b690*/  IMAD.MOV.U32 R5, RZ, RZ, R3 ;  /* 0x000000ffff057224 */ /* 0x000fe400078e0003 */
[----:B------:R-:W-:-:S07]  /*b6a0*/  IMAD.MOV.U32 R6, RZ, RZ, R0 ;  /* 0x000000ffff067224 */ /* 0x000fce00078e0000 */
.L_x_295:
[----:B------:R-:W0:Y:S01]  /*b6b0*/  S2R R12, SR_CgaCtaId ;  /* 0x00000000000c7919 */ /* 0x000e220000008800 */
[----:B------:R-:W-:Y:S01]  /*b6c0*/  MOV R7, 0x400 ;  /* 0x0000040000077802 */ /* 0x000fe20000000f00 */
[----:B------:R-:W1:Y:S03]  /*b6d0*/  @!P2 LDC R9, c[0x0][0x500] ;  /* 0x00014000ff09ab82 */ /* 0x000e660000000800 */
[----:B0-----:R-:W-:Y:S02]  /*b6e0*/  LEA R21, R12, R7, 0x18 ;  /* 0x000000070c157211 */ /* 0x001fe400078ec0ff */
[----:B------:R-:W-:-:S03]  /*b6f0*/  SHF.L.U32 R7, R5, 0x1f, RZ ;  /* 0x0000001f05077819 */ /* 0x000fc600000006ff */
[----:B------:R-:W-:-:S04]  /*b700*/  IMAD R12, R6, 0x8, R21 ;  /* 0x00000008060c7824 */ /* 0x000fc800078e0215 */
[----:B------:R-:W0:Y:S02]  /*b710*/  SYNCS.PHASECHK.TRANS64.TRYWAIT P1, [R12+URZ+0x10], R7 ;  /* 0x000010070c0075a7 */ /* 0x000e24000802017f */
[----:B01----:R-:W-:Y:S05]  /*b720*/  @!P1 BRA `(.L_x_292) ;  /* 0x0000000c005c9947 */ /* 0x003fea0003800000 */
.L_x_310:
[----:B0-----:R-:W-:Y:S01]  /*b730*/  PRMT R7, R18, 0x9910, RZ ;  /* 0x0000991012077816 */ /* 0x001fe200000000ff */
[----:B------:R0:W-:Y:S03]  /*b740*/  @!P2 SYNCS.ARRIVE.TRANS64 RZ, [R12+URZ], R9 ;  /* 0x000000090cffa9a7 */ /* 0x0001e6000800003f */
[----:B------:R-:W-:-:S13]  /*b750*/  ISETP.NE.AND P1, PT, R7, 0x2, PT ;  /* 0x000000020700780c */ /* 0x000fda0003f25270 */
[----:B0-----:R-:W-:Y:S05]  /*b760*/  @P1 BRA `(.L_x_293) ;  /* 0x0000000000041947 */ /* 0x001fea0003800000 */
[----:B------:R-:W-:Y:S01]  /*b770*/  BPT.TRAP 0x1 ;  /* 0x000000040000795c */ /* 0x000fe20000300000 */
.L_x_293:
[----:B------:R-:W-:Y:S05]  /*b780*/  @P0 BRA `(.L_x_294) ;  /* 0x0000000000040947 */ /* 0x000fea0003800000 */
[----:B------:R-:W-:Y:S01]  /*b790*/  BPT.TRAP 0x1 ;  /* 0x000000040000795c */ /* 0x000fe20000300000 */
.L_x_294:
[--C-:B------:R-:W-:Y:S01]  /*b7a0*/  IMAD R7, R6, 0x10000, R21.reuse ;  /* 0x0001000006077824 */ /* 0x100fe200078e0215 */
[----:B------:R-:W-:Y:S01]  /*b7b0*/  R2UR UR34, R20 ;  /* 0x00000000142272ca */ /* 0x000fe200000e0000 */
[----:B------:R-:W-:Y:S01]  /*b7c0*/  IMAD R21, R6, 0x8000, R21 ;  /* 0x0000800006157824 */ /* 0x000fe200078e0215 */
[----:B------:R-:W-:Y:S01]  /*b7d0*/  R2UR UR33, R12 ;  /* 0x000000000c2172ca */ /* 0x000fe200000e0000 */
[----:B------:R-:W-:Y:S01]  /*b7e0*/  VIADD R4, R4, 0xffffffff ;  /* 0xffffffff04047836 */ /* 0x000fe20000000000 */
[----:B------:R-:W-:Y:S01]  /*b7f0*/  R2UR UR24, R7 ;  /* 0x00000000071872ca */ /* 0x000fe200000e0000 */
[----:B------:R-:W-:Y:S01]  /*b800*/  UIADD3 UR14, UP0, UR38, 0xf0, URZ ;  /* 0x000000f0260e7890 */ /* 0x000fe2000ff1e03f */
[----:B------:R-:W-:Y:S01]  /*b810*/  R2UR UR8, R21 ;  /* 0x00000000150872ca */ /* 0x000fe200000e0000 */
[----:B------:R-:W-:Y:S01]  /*b820*/  UIADD3 UR40, UP1, UR38, 0x1f0, URZ ;  /* 0x000001f026287890 */ /* 0x000fe2000ff3e03f */
[----:B------:R-:W-:Y:S01]  /*b830*/  R2UR UR36, R8 ;  /* 0x00000000082472ca */ /* 0x000fe200000e0000 */
[----:B------:R-:W-:Y:S01]  /*b840*/  UIADD3.X UR15, URZ, UR39, URZ, UP0, !UPT ;  /* 0x000000273f0f7290 */ /* 0x000fe200087fe43f */
[----:B------:R-:W-:Y:S01]  /*b850*/  R2UR UR35, R14 ;  /* 0x000000000e2372ca */ /* 0x000fe200000e0000 */
[----:B------:R-:W-:Y:S01]  /*b860*/  UIADD3.X UR41, URZ, UR39, URZ, UP1, !UPT ;  /* 0x000000273f297290 */ /* 0x000fe20008ffe43f */
[----:B------:R-:W-:Y:S01]  /*b870*/  R2UR UR19, R15 ;  /* 0x000000000f1372ca */ /* 0x000fe200000e0000 */
[----:B------:R-:W-:Y:S01]  /*b880*/  UIADD3 UR26, UR34, 0x20, URZ ;  /* 0x00000020221a7890 */ /* 0x000fe2000fffe03f */
[----:B------:R-:W-:Y:S01]  /*b890*/  ISETP.GT.AND P3, PT, R4, 0x1, PT ;  /* 0x000000010400780c */ /* 0x000fe20003f64270 */
[----:B------:R-:W-:Y:S01]  /*b8a0*/  VIADD R6, R6, 0x1 ;  /* 0x0000000106067836 */ /* 0x000fe20000000000 */
[----:B------:R-:W-:Y:S01]  /*b8b0*/  UMOV UR22, 0x0 ;  /* 0x0000000000167882 */ /* 0x000fe20000000000 */
[----:B------:R-:W-:Y:S01]  /*b8c0*/  UIADD3 UR32, UR24, 0x100, URZ ;  /* 0x0000010018207890 */ /* 0x000fe2000fffe03f */
[----:B------:R-:W-:Y:S01]  /*b8d0*/  VIADD R20, R20, 0x40 ;  /* 0x0000004014147836 */ /* 0x000fe20000000000 */
[----:B------:R-:W-:Y:S01]  /*b8e0*/  UIADD3 UR24, UR24, 0x8100, URZ ;  /* 0x0000810018187890 */ /* 0x000fe2000fffe03f */
[----:B------:R-:W-:Y:S01]  /*b8f0*/  ISETP.NE.AND P1, PT, R6, 0x2, PT ;  /* 0x000000020600780c */ /* 0x000fe20003f25270 */
[----:B------:R-:W-:-:S02]  /*b900*/  UIADD3 UR16, UR8, 0x20100, URZ ;  /* 0x0002010008107890 */ /* 0x000fc4000fffe03f */
[----:B------:R-:W-:Y:S01]  /*b910*/  UIADD3 UR8, UR8, 0x24100, URZ ;  /* 0x0002410008087890 */ /* 0x000fe2000fffe03f */
[----:B------:R-:W-:Y:S01]  /*b920*/  SEL R12, RZ, 0x1, P1 ;  /* 0x00000001ff0c7807 */ /* 0x000fe20000800000 */
[----:B------:R-:W-:Y:S01]  /*b930*/  UMOV UR23, 0x10000000 ;  /* 0x1000000000177882 */ /* 0x000fe20000000000 */
[----:B------:R-:W-:Y:S01]  /*b940*/  UMOV UR25, UR33 ;  /* 0x0000002100197c82 */ /* 0x000fe20008000000 */
[----:B------:R-:W-:Y:S01]  /*b950*/  UMOV UR28, UR36 ;  /* 0x00000024001c7c82 */ /* 0x000fe20008000000 */
[----:B------:R-:W-:Y:S01]  /*b960*/  UMOV UR27, UR35 ;  /* 0x00000023001b7c82 */ /* 0x000fe20008000000 */
[----:B------:R-:W-:Y:S01]  /*b970*/  UMOV UR17, UR33 ;  /* 0x0000002100117c82 */ /* 0x000fe20008000000 */
[----:B------:R-:W-:Y:S01]  /*b980*/  UMOV UR18, UR34 ;  /* 0x0000002200127c82 */ /* 0x000fe20008000000 */
[----:B------:R-:W-:Y:S01]  /*b990*/  UMOV UR20, UR36 ;  /* 0x0000002400147c82 */ /* 0x000fe20008000000 */
[----:B------:R0:W-:Y:S01]  /*b9a0*/  UTMALDG.3D [UR32], [UR14], desc[UR22] ;  /* 0x000016200e0075b4 */ /* 0x0001e20008011000 */
[----:B------:R-:W-:Y:S01]  /*b9b0*/  UMOV UR9, UR33 ;  /* 0x0000002100097c82 */ /* 0x000fe20008000000 */
[----:B------:R-:W-:Y:S01]  /*b9c0*/  UMOV UR11, UR19 ;  /* 0x00000013000b7c82 */ /* 0x000fe20008000000 */
[----:B------:R-:W-:Y:S01]  /*b9d0*/  UMOV UR12, UR36 ;  /* 0x00000024000c7c82 */ /* 0x000fe20008000000 */
[----:B------:R-:W-:Y:S01]  /*b9e0*/  UMOV UR10, UR26 ;  /* 0x0000001a000a7c82 */ /* 0x000fe20008000000 */
[----:B------:R-:W-:-:S02]  /*b9f0*/  LOP3.LUT R5, R5, R12, RZ, 0x3c, !PT ;  /* 0x0000000c05057212 */ /* 0x000fc400078e3cff */
[----:B------:R-:W-:Y:S01]  /*ba00*/  SEL R6, R6, RZ, P1 ;  /* 0x000000ff06067207 */ /* 0x000fe20000800000 */
[----:B------:R0:W-:Y:S01]  /*ba10*/  UTMALDG.3D [UR24], [UR14], desc[UR22] ;  /* 0x000016180e0075b4 */ /* 0x0001e20008011000 */
[----:B------:R0:W-:Y:S01]  /*ba20*/  UTMALDG.3D [UR16], [UR40], desc[UR22] ;  /* 0x00001610280075b4 */ /* 0x0001e20008011000 */
[----:B------:R0:W-:Y:S02]  /*ba30*/  UTMALDG.3D [UR8], [UR40], desc[UR22] ;  /* 0x00001608280075b4 */ /* 0x0001e40008011000 */
[----:B0-----:R-:W-:Y:S05]  /*ba40*/  @P3 BRA `(.L_x_295) ;  /* 0xfffffffc00183947 */ /* 0x001fea000383ffff */
.L_x_291:
[----:B------:R-:W-:Y:S05]  /*ba50*/  BSYNC B1 ;  /* 0x0000000000017941 */ /* 0x000fea0003800000 */
.L_x_290:
[----:B------:R-:W-:Y:S01]  /*ba60*/  LOP3.LUT P3, RZ, R11, 0xff, RZ, 0xc0, !PT ;  /* 0x000000ff0bff7812 */ /* 0x000fe2000786c0ff */
[----:B------:R-:W-:Y:S01]  /*ba70*/  IMAD.IADD R0, R13, 0x1, R0 ;  /* 0x000000010d007824 */ /* 0x000fe200078e0200 */
[----:B------:R-:W-:Y:S01]  /*ba80*/  IADD3 R16, P4, R16, UR30, RZ ;  /* 0x0000001e10107c10 */ /* 0x000fe2000ff9e0ff */
[----:B------:R-:W-:Y:S01]  /*ba90*/  ULDC.64 UR8, c[0x0][0x650] ;  /* 0x0001940000087ab9 */ /* 0x000fe20000000a00 */
[----:B------:R-:W-:Y:S01]  /*baa0*/  BSSY B1, `(.L_x_296) ;  /* 0x000006b000017945 */ /* 0x000fe20003800000 */
[----:B------:R-:W-:Y:S01]  /*bab0*/  IMAD.MOV.U32 R7, RZ, RZ, -0x1 ;  /* 0xffffffffff077424 */ /* 0x000fe200078e00ff */
[----:B------:R-:W-:Y:S01]  /*bac0*/  SHF.R.U32.HI R4, RZ, 0x1, R0 ;  /* 0x00000001ff047819 */ /* 0x000fe20000011600 */
[----:B------:R-:W-:Y:S01]  /*bad0*/  IMAD.MOV.U32 R9, RZ, RZ, -0x1 ;  /* 0xffffffffff097424 */ /* 0x000fe200078e00ff */
[----:B------:R-:W-:Y:S01]  /*bae0*/  ISETP.GT.U32.AND P1, PT, R0, 0x1, PT ;  /* 0x000000010000780c */ /* 0x000fe20003f24070 */
[----:B------:R-:W-:Y:S01]  /*baf0*/  IMAD.MOV.U32 R8, RZ, RZ, -0x1 ;  /* 0xffffffffff087424 */ /* 0x000fe200078e00ff */
[----:B------:R-:W-:-:S02]  /*bb00*/  LOP3.LUT R4, R4, 0x1, RZ, 0xc0, !PT ;  /* 0x0000000104047812 */ /* 0x000fc400078ec0ff */
[----:B------:R-:W-:Y:S01]  /*bb10*/  ISETP.LT.U32.AND P1, PT, R13, 0x2, P1 ;  /* 0x000000020d00780c */ /* 0x000fe20000f21070 */
[----:B------:R-:W0:Y:S01]  /*bb20*/  @P3 S2R R6, SR_CgaCtaId ;  /* 0x0000000000063919 */ /* 0x000e220000008800 */
[----:B------:R-:W-:Y:S02]  /*bb30*/  @P3 MOV R5, 0x400 ;  /* 0x0000040000053802 */ /* 0x000fe40000000f00 */
[----:B------:R-:W-:Y:S02]  /*bb40*/  IADD3.X R17, R17, UR7, RZ, P4, !PT ;  /* 0x0000000711117c10 */ /* 0x000fe4000a7fe4ff */
[----:B------:R-:W-:Y:S02]  /*bb50*/  ISETP.GE.U32.AND P4, PT, R16, UR8, PT ;  /* 0x0000000810007c0c */ /* 0x000fe4000bf86070 */
[----:B------:R-:W-:Y:S02]  /*bb60*/  LOP3.LUT R0, R0, 0x1, RZ, 0xc0, !PT ;  /* 0x0000000100007812 */ /* 0x000fe400078ec0ff */
[----:B------:R-:W-:-:S02]  /*bb70*/  PRMT R11, RZ, 0x7610, R11 ;  /* 0x00007610ff0b7816 */ /* 0x000fc4000000000b */
[----:B0-----:R-:W-:-:S04]  /*bb80*/  @P3 LEA R5, R6, R5, 0x18 ;  /* 0x0000000506053211 */ /* 0x001fc800078ec0ff */
[----:B------:R0:W-:Y:S01]  /*bb90*/  @P3 SYNCS.ARRIVE.TRANS64.A1T0 RZ, [R5+URZ+0x38], RZ ;  /* 0x000038ff05ff39a7 */ /* 0x0001e2000810003f */
[----:B------:R-:W-:Y:S02]  /*bba0*/  ISETP.NE.U32.AND P3, PT, R4, 0x1, PT ;  /* 0x000000010400780c */ /* 0x000fe40003f65070 */
[----:B------:R-:W-:Y:S02]  /*bbb0*/  SEL R4, RZ, 0x1, !P1 ;  /* 0x00000001ff047807 */ /* 0x000fe40004800000 */
[----:B------:R-:W-:Y:S02]  /*bbc0*/  ISETP.GE.U32.AND.EX P1, PT, R17, UR9, PT, P4 ;  /* 0x0000000911007c0c */ /* 0x000fe4000bf26140 */
[----:B------:R-:W-:-:S04]  /*bbd0*/  ISETP.GT.U32.AND P3, PT, R13, 0x1, !P3 ;  /* 0x000000010d00780c */ /* 0x000fc80005f64070 */
[----:B0-----:R-:W-:-:S04]  /*bbe0*/  SEL R5, RZ, 0x1, !P3 ;  /* 0x00000001ff057807 */ /* 0x001fc80005800000 */
[--C-:B------:R-:W-:Y:S02]  /*bbf0*/  LOP3.LUT R3, R5, R3, R4.reuse, 0x96, !PT ;  /* 0x0000000305037212 */ /* 0x100fe400078e9604 */
[----:B------:R-:W-:Y:S01]  /*bc00*/  PRMT R4, RZ, 0x7610, R4 ;  /* 0x00007610ff047816 */ /* 0x000fe20000000004 */
[----:B------:R-:W-:Y:S06]  /*bc10*/  @P1 BRA `(.L_x_297) ;  /* 0x00000004004c1947 */ /* 0x000fec0003800000 */
[----:B------:R-:W-:Y:S01]  /*bc20*/  ULDC.64 UR8, c[0x0][0x628] ;  /* 0x00018a0000087ab9 */ /* 0x000fe20000000a00 */
[----:B------:R-:W0:Y:S01]  /*bc30*/  S2R R14, SR_CTAID.X ;  /* 0x00000000000e7919 */ /* 0x000e220000002500 */
[----:B------:R-:W-:Y:S01]  /*bc40*/  ISETP.NE.U32.AND P1, PT, RZ, UR8, PT ;  /* 0x00000008ff007c0c */ /* 0x000fe2000bf25070 */
[----:B------:R-:W-:Y:S01]  /*bc50*/  ULDC UR11, c[0x0][0x630] ;  /* 0x00018c00000b7ab9 */ /* 0x000fe20000000800 */
[----:B------:R-:W-:Y:S01]  /*bc60*/  IMAD.MOV.U32 R4, RZ, RZ, R16 ;  /* 0x000000ffff047224 */ /* 0x000fe200078e0010 */
[----:B------:R-:W1:Y:S01]  /*bc70*/  S2R R12, SR_CTAID.Y ;  /* 0x00000000000c7919 */ /* 0x000e620000002600 */
[----:B------:R-:W-:Y:S01]  /*bc80*/  ISETP.NE.AND.EX P1, PT, RZ, UR9, PT, P1 ;  /* 0x00000009ff007c0c */ /* 0x000fe2000bf25310 */
[----:B------:R-:W-:-:S12]  /*bc90*/  IMAD.MOV.U32 R5, RZ, RZ, R17 ;  /* 0x000000ffff057224 */ /* 0x000fd800078e0011 */
[----:B------:R-:W-:Y:S05]  /*bca0*/  @!P1 BRA `(.L_x_298) ;  /* 0x0000000000289947 */ /* 0x000fea0003800000 */
[----:B------:R-:W-:Y:S02]  /*bcb0*/  ULDC UR10, c[0x0][0x634] ;  /* 0x00018d00000a7ab9 */ /* 0x000fe40000000800 */
[----:B------:R-:W-:-:S05]  /*bcc0*/  IADD3 R9, P1, R16, UR10, RZ ;  /* 0x0000000a10097c10 */ /* 0x000fca000ff3e0ff */
[----:B------:R-:W-:-:S04]  /*bcd0*/  IMAD.X R15, RZ, RZ, R17, P1 ;  /* 0x000000ffff0f7224 */ /* 0x000fc800008e0611 */
[----:B------:R-:W-:-:S04]  /*bce0*/  IMAD.WIDE.U32 R6, R15, UR8, RZ ;  /* 0x000000080f067c25 */ /* 0x000fc8000f8e00ff */
[----:B------:R-:W-:-:S04]  /*bcf0*/  IMAD.WIDE.U32 R6, P1, R9, UR9, R6 ;  /* 0x0000000909067c25 */ /* 0x000fc8000f820006 */
[----:B------:R-:W-:-:S04]  /*bd00*/  IMAD.WIDE.U32 R8, R9, UR8, RZ ;  /* 0x0000000809087c25 */ /* 0x000fc8000f8e00ff */
[----:B------:R-:W-:Y:S01]  /*bd10*/  IMAD.X R5, RZ, RZ, RZ, P1 ;  /* 0x000000ffff057224 */ /* 0x000fe200008e06ff */
[----:B------:R-:W-:Y:S01]  /*bd20*/  IADD3 RZ, P1, R9, R6, RZ ;  /* 0x0000000609ff7210 */ /* 0x000fe20007f3e0ff */
[----:B------:R-:W-:-:S04]  /*bd30*/  IMAD.MOV.U32 R4, RZ, RZ, R7 ;  /* 0x000000ffff047224 */ /* 0x000fc800078e0007 */
[----:B------:R-:W-:-:S08]  /*bd40*/  IMAD.WIDE.U32.X R4, R15, UR9, R4, P1 ;  /* 0x000000090f047c25 */ /* 0x000fd000088e0404 */
.L_x_298:
[--C-:B------:R-:W-:Y:S01]  /*bd50*/  SHF.R.U64 R8, R4, UR11, R5.reuse ;  /* 0x0000000b04087c19 */ /* 0x100fe20008001205 */
[----:B------:R-:W-:Y:S01]  /*bd60*/  ULDC.64 UR8, c[0x0][0x620] ;  /* 0x0001880000087ab9 */ /* 0x000fe20000000a00 */
[----:B------:R-:W-:Y:S01]  /*bd70*/  SHF.R.U32.HI R4, RZ, UR11, R5 ;  /* 0x0000000bff047c19 */ /* 0x000fe20008011605 */
[----:B------:R-:W2:Y:S01]  /*bd80*/  LDC R25, c[0x0][0x144] ;  /* 0x00005100ff197b82 */ /* 0x000ea20000000800 */
[----:B------:R-:W-:Y:S01]  /*bd90*/  IADD3 R7, P1, RZ, -R8, RZ ;  /* 0x80000008ff077210 */ /* 0x000fe20007f3e0ff */
[----:B------:R-:W-:Y:S01]  /*bda0*/  ULDC.64 UR12, c[0x0][0x640] ;  /* 0x00019000000c7ab9 */ /* 0x000fe20000000a00 */
[----:B0-----:R-:W-:Y:S01]  /*bdb0*/  I2FP.F32.U32 R9, R14 ;  /* 0x0000000e00097245 */ /* 0x001fe20000201000 */
[----:B------:R-:W-:Y:S02]  /*bdc0*/  ULDC UR10, c[0x0][0x608] ;  /* 0x00018200000a7ab9 */ /* 0x000fe40000000800 */
[----:B------:R-:W-:Y:S01]  /*bdd0*/  IMAD.X R4, RZ, RZ, ~R4, P1 ;  /* 0x000000ffff047224 */ /* 0x000fe200008e0e04 */
[----:B------:R-:W-:Y:S01]  /*bde0*/  ISETP.NE.U32.AND P1, PT, RZ, UR12, PT ;  /* 0x0000000cff007c0c */ /* 0x000fe2000bf25070 */
[----:B------:R-:W0:Y:S02]  /*bdf0*/  LDC R21, c[0x0][0x148] ;  /* 0x00005200ff157b82 */ /* 0x000e240000000800 */
[----:B------:R-:W-:Y:S01]  /*be00*/  IMAD R6, R4, UR8, RZ ;  /* 0x0000000804067c24 */ /* 0x000fe2000f8e02ff */
[----:B------:R-:W-:Y:S01]  /*be10*/  ISETP.NE.AND.EX P1, PT, RZ, UR13, PT, P1 ;  /* 0x0000000dff007c0c */ /* 0x000fe2000bf25310 */
[----:B------:R-:W-:Y:S01]  /*be20*/  IMAD.WIDE.U32 R4, R7, UR8, R16 ;  /* 0x0000000807047c25 */ /* 0x000fe2000f8e0010 */
[----:B------:R-:W-:-:S03]  /*be30*/  ULDC UR8, c[0x0][0x150] ;  /* 0x0000540000087ab9 */ /* 0x000fc60000000800 */
[----:B------:R-:W-:Y:S02]  /*be40*/  IMAD R7, R7, UR9, R6 ;  /* 0x0000000907077c24 */ /* 0x000fe4000f8e0206 */
[----:B------:R-:W-:Y:S01]  /*be50*/  FMUL R6, R9, UR8 ;  /* 0x0000000809067c20 */ /* 0x000fe20008400000 */
[----:B------:R-:W-:Y:S01]  /*be60*/  ULDC UR8, c[0x0][0x618] ;  /* 0x0001860000087ab9 */ /* 0x000fe20000000800 */
[----:B------:R-:W-:Y:S01]  /*be70*/  ULDC UR9, c[0x0][0x154] ;  /* 0x0000550000097ab9 */ /* 0x000fe20000000800 */
[----:B------:R-:W-:-:S03]  /*be80*/  IMAD.IADD R5, R5, 0x1, R7 ;  /* 0x0000000105057824 */ /* 0x000fc600078e0207 */
[----:B------:R-:W3:Y:S02]  /*be90*/  F2I.U32.TRUNC.NTZ R6, R6 ;  /* 0x0000000600067305 */ /* 0x000ee4000020f000 */
[----:B------:R-:W-:Y:S02]  /*bea0*/  SHF.R.U64 R9, R4, UR8, R5 ;  /* 0x0000000804097c19 */ /* 0x000fe40008001205 */
[----:B-1----:R-:W-:-:S05]  /*beb0*/  I2FP.F32.U32 R4, R12 ;  /* 0x0000000c00047245 */ /* 0x002fca0000201000 */
[----:B------:R-:W-:Y:S01]  /*bec0*/  FMUL R22, R4, UR9 ;  /* 0x0000000904167c20 */ /* 0x000fe20008400000 */
[----:B------:R-:W-:Y:S01]  /*bed0*/  SHF.R.U32.HI R4, RZ, UR8, R5 ;  /* 0x00000008ff047c19 */ /* 0x000fe20008011605 */
[----:B------:R-:W-:-:S03]  /*bee0*/  ULDC UR8, c[0x0][0x658] ;  /* 0x0001960000087ab9 */ /* 0x000fc60000000800 */
[--C-:B------:R-:W-:Y:S01]  /*bef0*/  SHF.R.U64 R20, R9, UR10, R4.reuse ;  /* 0x0000000a09147c19 */ /* 0x100fe20008001204 */
[----:B------:R-:W1:Y:S01]  /*bf00*/  F2I.U32.TRUNC.NTZ R22, R22 ;  /* 0x0000001600167305 */ /* 0x000e62000020f000 */
[----:B------:R-:W-:Y:S01]  /*bf10*/  SHF.R.U32.HI R5, RZ, UR10, R4 ;  /* 0x0000000aff057c19 */ /* 0x000fe20008011604 */
[----:B---3--:R-:W-:-:S03]  /*bf20*/  IMAD.MOV R6, RZ, RZ, -R6 ;  /* 0x000000ffff067224 */ /* 0x008fc600078e0a06 */
[--C-:B------:R-:W-:Y:S01]  /*bf30*/  SHF.R.U64 R15, R20, UR8, R5.reuse ;  /* 0x00000008140f7c19 */ /* 0x100fe20008001205 */
[----:B--2---:R-:W-:Y:S01]  /*bf40*/  IMAD R14, R25, R6, R14 ;  /* 0x00000006190e7224 */ /* 0x004fe200078e020e */
[----:B------:R-:W-:-:S03]  /*bf50*/  SHF.R.U32.HI R23, RZ, UR8, R5 ;  /* 0x00000008ff177c19 */ /* 0x000fc60008011605 */
[----:B------:R-:W-:Y:S02]  /*bf60*/  IMAD.MOV.U32 R4, RZ, RZ, R15 ;  /* 0x000000ffff047224 */ /* 0x000fe400078e000f */
[----:B------:R-:W-:Y:S01]  /*bf70*/  IMAD.MOV.U32 R5, RZ, RZ, R23 ;  /* 0x000000ffff057224 */ /* 0x000fe200078e0017 */
[----:B-1----:R-:W-:Y:S06]  /*bf80*/  @!P1 BRA `(.L_x_299) ;  /* 0x0000000000289947 */ /* 0x002fec0003800000 */
[----:B------:R-:W-:Y:S02]  /*bf90*/  ULDC UR8, c[0x0][0x64c] ;  /* 0x0001930000087ab9 */ /* 0x000fe40000000800 */
[----:B------:R-:W-:-:S05]  /*bfa0*/  IADD3 R5, P1, R15, UR8, RZ ;  /* 0x000000080f057c10 */ /* 0x000fca000ff3e0ff */
[----:B------:R-:W-:-:S04]  /*bfb0*/  IMAD.X R23, RZ, RZ, R23, P1 ;  /* 0x000000ffff177224 */ /* 0x000fc800008e0617 */
[----:B------:R-:W-:-:S04]  /*bfc0*/  IMAD.WIDE.U32 R6, R23, UR12, RZ ;  /* 0x0000000c17067c25 */ /* 0x000fc8000f8e00ff */
[----:B------:R-:W-:-:S04]  /*bfd0*/  IMAD.WIDE.U32 R6, P1, R5, UR13, R6 ;  /* 0x0000000d05067c25 */ /* 0x000fc8000f820006 */
[----:B------:R-:W-:-:S04]  /*bfe0*/  IMAD.WIDE.U32 R4, R5, UR12, RZ ;  /* 0x0000000c05047c25 */ /* 0x000fc8000f8e00ff */
[----:B------:R-:W-:Y:S01]  /*bff0*/  IMAD.MOV.U32 R4, RZ, RZ, R7 ;  /* 0x000000ffff047224 */ /* 0x000fe200078e0007 */
[----:B------:R-:W-:Y:S01]  /*c000*/  IADD3 RZ, P3, R5, R6, RZ ;  /* 0x0000000605ff7210 */ /* 0x000fe20007f7e0ff */
[----:B------:R-:W-:-:S04]  /*c010*/  IMAD.X R5, RZ, RZ, RZ, P1 ;  /* 0x000000ffff057224 */ /* 0x000fc800008e06ff */
[----:B------:R-:W-:-:S08]  /*c020*/  IMAD.WIDE.U32.X R4, R23, UR13, R4, P3 ;  /* 0x0000000d17047c25 */ /* 0x000fd000098e0404 */
.L_x_299:
[----:B------:R-:W-:Y:S01]  /*c030*/  ISETP.NE.AND P1, PT, R2, 0x1, PT ;  /* 0x000000010200780c */ /* 0x000fe20003f25270 */
[----:B------:R-:W-:Y:S01]  /*c040*/  ULDC UR8, c[0x0][0x648] ;  /* 0x0001920000087ab9 */ /* 0x000fe20000000800 */
[----:B------:R-:W-:Y:S01]  /*c050*/  LOP3.LUT R20, R20, UR6, RZ, 0xc0, !PT ;  /* 0x0000000614147c12 */ /* 0x000fe2000f8ec0ff */
[----:B------:R-:W-:Y:S01]  /*c060*/  IMAD.MOV R22, RZ, RZ, -R22 ;  /* 0x000000ffff167224 */ /* 0x000fe200078e0a16 */
[----:B------:R-:W-:Y:S01]  /*c070*/  SHF.R.U64 R5, R4, UR8, R5 ;  /* 0x0000000804057c19 */ /* 0x000fe20008001205 */
[----:B------:R-:W-:Y:S01]  /*c080*/  ULDC UR8, c[0x0][0x638] ;  /* 0x00018e0000087ab9 */ /* 0x000fe20000000800 */
[----:B------:R-:W-:Y:S01]  /*c090*/  LOP3.LUT R6, R9, UR4, RZ, 0xc0, !PT ;  /* 0x0000000409067c12 */ /* 0x000fe2000f8ec0ff */
[----:B------:R-:W-:Y:S02]  /*c0a0*/  ULDC UR9, c[0x0][0x610] ;  /* 0x0001840000097ab9 */ /* 0x000fe40000000800 */
[----:B------:R-:W-:Y:S02]  /*c0b0*/  IMAD.MOV R4, RZ, RZ, -R5 ;  /* 0x000000ffff047224 */ /* 0x000fe400078e0a05 */
[----:B------:R-:W-:-:S02]  /*c0c0*/  IMAD R5, R5, UR5, R20 ;  /* 0x0000000505057c24 */ /* 0x000fc4000f8e0214 */
[----:B0-----:R-:W-:Y:S02]  /*c0d0*/  @P1 IMAD R14, R21, R22, R12 ;  /* 0x00000016150e1224 */ /* 0x001fe400078e020c */
[----:B------:R-:W-:Y:S01]  /*c0e0*/  IMAD R15, R4, UR8, R15 ;  /* 0x00000008040f7c24 */ /* 0x000fe2000f8e020f */
[----:B------:R-:W-:Y:S01]  /*c0f0*/  ULDC UR8, c[0x0][0x600] ;  /* 0x0001800000087ab9 */ /* 0x000fe20000000800 */
[----:B------:R-:W-:Y:S02]  /*c100*/  IMAD R14, R5, UR9, R14 ;  /* 0x00000009050e7c24 */ /* 0x000fe4000f8e020e */
[----:B------:R-:W-:Y:S02]  /*c110*/  IMAD R15, R15, UR8, R6 ;  /* 0x000000080f0f7c24 */ /* 0x000fe4000f8e0206 */
[----:B------:R-:W-:-:S03]  /*c120*/  IMAD.MOV.U32 R4, RZ, RZ, 0x1 ;  /* 0x00000001ff047424 */ /* 0x000fc600078e00ff */
[----:B------:R-:W-:Y:S02]  /*c130*/  SEL R9, R15, R14, !P1 ;  /* 0x0000000e0f097207 */ /* 0x000fe40004800000 */
[----:B------:R-:W-:-:S07]  /*c140*/  SEL R7, R14, R15, !P1 ;  /* 0x0000000f0e077207 */ /* 0x000fce0004800000 */
.L_x_297:
[----:B------:R-:W-:Y:S05]  /*c150*/  BSYNC B1 ;  /* 0x0000000000017941 */ /* 0x000fea0003800000 */
.L_x_296:
[----:B------:R-:W-:-:S13]  /*c160*/  LOP3.LUT P1, RZ, R4, 0xff, RZ, 0xc0, !PT ;  /* 0x000000ff04ff7812 */ /* 0x000fda000782c0ff */
[----:B------:R-:W-:Y:S05]  /*c170*/  @P1 BRA `(.L_x_300) ;  /* 0xfffffff400181947 */ /* 0x000fea000383ffff */
[----:B------:R-:W-:Y:S05]  /*c180*/  BSYNC B0 ;  /* 0x0000000000007941 */ /* 0x000fea0003800000 */
.L_x_288:
[----:B------:R-:W-:-:S03]  /*c190*/  UMOV UR8, 0xffffffff ;  /* 0xffffffff00087882 */ /* 0x000fc60000000000 */
[----:B------:R-:W-:Y:S05]  /*c1a0*/  BRA.DIV UR8, `(.L_x_301) ;  /* 0x0000000208d07947 */ /* 0x000fea000b800000 */
[----:B------:R-:W-:-:S13]  /*c1b0*/  ELECT P6, URZ, PT ;  /* 0x00000000003f782f */ /* 0x000fda00038c0000 */
.L_x_313:
[----:B------:R-:W-:Y:S04]  /*c1c0*/  BSSY B0, `(.L_x_302) ;  /* 0x0000019000007945 */ /* 0x000fe80003800000 */
[----:B------:R-:W-:Y:S05]  /*c1d0*/  @!P6 BRA `(.L_x_303) ;  /* 0x00000000005ce947 */ /* 0x000fea0003800000 */
[----:B------:R-:W-:-:S04]  /*c1e0*/  LOP3.LUT R19, R19, 0x2, RZ, 0xfc, !PT ;  /* 0x0000000213137812 */ /* 0x000fc800078efcff */
[----:B------:R-:W-:-:S13]  /*c1f0*/  ISETP.NE.AND P0, PT, R19, 0x3, PT ;  /* 0x000000031300780c */ /* 0x000fda0003f05270 */
[----:B------:R-:W-:Y:S05]  /*c200*/  @!P0 BRA `(.L_x_304) ;  /* 0x0000000000048947 */ /* 0x000fea0003800000 */
[----:B------:R-:W-:Y:S01]  /*c210*/  BPT.TRAP 0x1 ;  /* 0x000000040000795c */ /* 0x000fe20000300000 */
.L_x_304:
[----:B------:R-:W0:Y:S01]  /*c220*/  S2R R5, SR_CgaCtaId ;  /* 0x0000000000057919 */ /* 0x000e220000008800 */
[----:B------:R-:W-:Y:S02]  /*c230*/  MOV R2, 0x400 ;  /* 0x0000040000027802 */ /* 0x000fe40000000f00 */
[----:B------:R-:W-:Y:S02]  /*c240*/  SHF.L.U32 R4, R3, 0x1f, RZ ;  /* 0x0000001f03047819 */ /* 0x000fe400000006ff */
[----:B0-----:R-:W-:-:S05]  /*c250*/  LEA R5, R5, R2, 0x18 ;  /* 0x0000000205057211 */ /* 0x001fca00078ec0ff */
[----:B------:R-:W-:-:S04]  /*c260*/  VIADD R5, R5, 0x10 ;  /* 0x0000001005057836 */ /* 0x000fc80000000000 */
[C---:B------:R-:W-:Y:S02]  /*c270*/  IMAD R7, R0.reuse, 0x8, R5 ;  /* 0x0000000800077824 */ /* 0x040fe400078e0205 */
[----:B------:R-:W-:Y:S02]  /*c280*/  VIADD R0, R0, 0x1 ;  /* 0x0000000100007836 */ /* 0x000fe40000000000 */
[----:B------:R-:W0:Y:S03]  /*c290*/  SYNCS.PHASECHK.TRANS64.TRYWAIT P0, [R7+URZ], R4 ;  /* 0x00000004070075a7 */ /* 0x000e26000800017f */
[----:B------:R-:W-:-:S04]  /*c2a0*/  ISETP.NE.AND P1, PT, R0, 0x2, PT ;  /* 0x000000020000780c */ /* 0x000fc80003f25270 */
[----:B------:R-:W-:Y:S02]  /*c2b0*/  SEL R2, RZ, 0x1, P1 ;  /* 0x00000001ff027807 */ /* 0x000fe40000800000 */
[----:B------:R-:W-:Y:S02]  /*c2c0*/  SEL R0, R0, RZ, P1 ;  /* 0x000000ff00007207 */ /* 0x000fe40000800000 */
[----:B------:R-:W-:Y:S01]  /*c2d0*/  LOP3.LUT R2, R3, R2, RZ, 0x3c, !PT ;  /* 0x0000000203027212 */ /* 0x000fe200078e3cff */
[----:B0-----:R-:W-:Y:S06]  /*c2e0*/  @!P0 BRA `(.L_x_305) ;  /* 0x0000000000a08947 */ /* 0x001fec0003800000 */
.L_x_314:
[----:B------:R-:W-:Y:S01]  /*c2f0*/  IMAD R5, R0, 0x8, R5 ;  /* 0x0000000800057824 */ /* 0x000fe200078e0205 */
[----:B------:R-:W-:-:S07]  /*c300*/  SHF.L.U32 R0, R2, 0x1f, RZ ;  /* 0x0000001f02007819 */ /* 0x000fce00000006ff */
.L_x_306:
[----:B-1----:R1:W2:Y:S02]  /*c310*/  SYNCS.PHASECHK.TRANS64.TRYWAIT P0, [R5+URZ], R0 ;  /* 0x00000000050075a7 */ /* 0x0022a4000800017f */
[----:B--2---:R-:W-:Y:S05]  /*c320*/  @!P0 NANOSLEEP.SYNCS 0x989680 ;  /* 0x009896800000895d */ /* 0x004fea0003900000 */
[----:B------:R-:W2:Y:S02]  /*c330*/  @!P0 SYNCS.PHASECHK.TRANS64 P0, [R5+URZ], R0 ;  /* 0x00000000050085a7 */ /* 0x000ea4000800007f */
[----:B--2---:R-:W-:Y:S05]  /*c340*/  @!P0 BRA `(.L_x_306) ;  /* 0xfffffffc00f08947 */ /* 0x004fea000383ffff */
.L_x_303:
[----:B------:R-:W-:Y:S05]  /*c350*/  BSYNC B0 ;  /* 0x0000000000007941 */ /* 0x000fea0003800000 */
.L_x_302:
[----:B------:R-:W-:Y:S05]  /*c360*/  EXIT ;  /* 0x000000000000794d */ /* 0x000fea0003800000 */
.L_x_17:
[----:B---3--:R3:W4:Y:S02]  /*c370*/  SYNCS.PHASECHK.TRANS64.TRYWAIT P1, [R3+URZ], R0 ;  /* 0x00000000030075a7 */ /* 0x008724000802017f */
[----:B----4-:R-:W-:Y:S05]  /*c380*/  @!P1 NANOSLEEP.SYNCS 0x989680 ;  /* 0x009896800000995d */ /* 0x010fea0003900000 */
[----:B------:R-:W4:Y:S02]  /*c390*/  @!P1 SYNCS.PHASECHK.TRANS64 P1, [R3+URZ], R0 ;  /* 0x00000000030095a7 */ /* 0x000f24000802007f */
[----:B----4-:R-:W-:Y:S05]  /*c3a0*/  @!P1 BRA `(.L_x_17) ;  /* 0xfffffffc00f09947 */ /* 0x010fea000383ffff */
[----:B------:R-:W-:Y:S05]  /*c3b0*/  BRA `(.L_x_16) ;  /* 0xffffff4c00847947 */ /* 0x000fea000383ffff */
.L_x_22:
[----:B-1----:R-:W-:-:S04]  /*c3c0*/  IMAD.U32 R4, RZ, RZ, UR9 ;  /* 0x00000009ff047e24 */ /* 0x002fc8000f8e00ff */
[----:B------:R1:W2:Y:S03]  /*c3d0*/  SYNCS.PHASECHK.TRANS64.TRYWAIT P1, [R4+URZ], R3 ;  /* 0x00000003040075a7 */ /* 0x0002a6000802017f */
[----:B--2---:R-:W-:Y:S05]  /*c3e0*/  @!P1 NANOSLEEP.SYNCS 0x989680 ;  /* 0x009896800000995d */ /* 0x004fea0003900000 */
[----:B------:R-:W2:Y:S02]  /*c3f0*/  @!P1 SYNCS.PHASECHK.TRANS64 P1, [R4+URZ], R3 ;  /* 0x00000003040095a7 */ /* 0x000ea4000802007f */
[----:B--2---:R-:W-:Y:S05]  /*c400*/  @!P1 BRA `(.L_x_22) ;  /* 0xfffffffc00ec9947 */ /* 0x004fea000383ffff */
[----:B------:R-:W-:Y:S05]  /*c410*/  BRA `(.L_x_21) ;  /* 0xffffff5400787947 */ /* 0x000fea000383ffff */
.L_x_289:
[----:B------:R-:W-:Y:S01]  /*c420*/  BSSY B1, `(.L_x_307) ;  /* 0x0000006000017945 */ /* 0x000fe20003800000 */
[----:B------:R-:W-:-:S07]  /*c430*/  IMAD.MOV.U32 R15, RZ, RZ, -0x1 ;  /* 0xffffffffff0f7424 */ /* 0x000fce00078e00ff */
[----:B------:R-:W-:Y:S05]  /*c440*/  WARPSYNC.COLLECTIVE R15, `(.L_x_308) ;  /* 0x000000000f0c7348 */ /* 0x000fea0003c00000 */
[----:B------:R-:W-:Y:S02]  /*c450*/  ELECT P6, UR62, PT ;  /* 0x00000000003e782f */ /* 0x000fe400038c0000 */
[----:B------:R-:W-:Y:S01]  /*c460*/  MOV R14, UR62 ;  /* 0x0000003e000e7c02 */ /* 0x000fe20008000f00 */
[----:B------:R-:W-:Y:S10]  /*c470*/  ENDCOLLECTIVE ;  /* 0x000000000000791b */ /* 0x000ff40003800000 */
.L_x_308:
[----:B------:R-:W-:Y:S05]  /*c480*/  BSYNC B1 ;  /* 0x0000000000017941 */ /* 0x000fea0003800000 */
.L_x_307:
[----:B------:R-:W-:Y:S05]  /*c490*/  BRA `(.L_x_309) ;  /* 0xfffffff0005c7947 */ /* 0x000fea000383ffff */
.L_x_292:
[----:B0-----:R0:W1:Y:S02]  /*c4a0*/  SYNCS.PHASECHK.TRANS64.TRYWAIT P1, [R12+URZ+0x10], R7 ;  /* 0x000010070c0075a7 */ /* 0x001064000802017f */
[----:B-1----:R-:W-:Y:S05]  /*c4b0*/  @!P1 NANOSLEEP.SYNCS 0x989680 ;  /* 0x009896800000995d */ /* 0x002fea0003900000 */
[----:B------:R-:W1:Y:S02]  /*c4c0*/  @!P1 SYNCS.PHASECHK.TRANS64 P1, [R12+URZ+0x10], R7 ;  /* 0x000010070c0095a7 */ /* 0x000e64000802007f */
[----:B-1----:R-:W-:Y:S05]  /*c4d0*/  @!P1 BRA `(.L_x_292) ;  /* 0xfffffffc00f09947 */ /* 0x002fea000383ffff */
[----:B------:R-:W-:Y:S05]  /*c4e0*/  BRA `(.L_x_310) ;  /* 0xfffffff000907947 */ /* 0x000fea000383ffff */
.L_x_301:
[----:B------:R-:W-:Y:S01]  /*c4f0*/  BSSY B0, `(.L_x_311) ;  /* 0x0000006000007945 */ /* 0x000fe20003800000 */
[----:B------:R-:W-:-:S07]  /*c500*/  IMAD.MOV.U32 R15, RZ, RZ, -0x1 ;  /* 0xffffffffff0f7424 */ /* 0x000fce00078e00ff */
[----:B------:R-:W-:Y:S05]  /*c510*/  WARPSYNC.COLLECTIVE R15, `(.L_x_312) ;  /* 0x000000000f0c7348 */ /* 0x000fea0003c00000 */
[----:B------:R-:W-:Y:S02]  /*c520*/  ELECT P6, UR62, PT ;  /* 0x00000000003e782f */ /* 0x000fe400038c0000 */
[----:B------:R-:W-:Y:S01]  /*c530*/  MOV R14, UR62 ;  /* 0x0000003e000e7c02 */ /* 0x000fe20008000f00 */
[----:B------:R-:W-:Y:S10]  /*c540*/  ENDCOLLECTIVE ;  /* 0x000000000000791b */ /* 0x000ff40003800000 */
.L_x_312:
[----:B------:R-:W-:Y:S05]  /*c550*/  BSYNC B0 ;  /* 0x0000000000007941 */ /* 0x000fea0003800000 */
.L_x_311:
[----:B------:R-:W-:Y:S05]  /*c560*/  BRA `(.L_x_313) ;  /* 0xfffffffc00147947 */ /* 0x000fea000383ffff */
.L_x_305:
[----:B0-----:R0:W1:Y:S02]  /*c570*/  SYNCS.PHASECHK.TRANS64.TRYWAIT P0, [R7+URZ], R4 ;  /* 0x00000004070075a7 */ /* 0x001064000800017f */
[----:B-1----:R-:W-:Y:S05]  /*c580*/  @!P0 NANOSLEEP.SYNCS 0x989680 ;  /* 0x009896800000895d */ /* 0x002fea0003900000 */
[----:B------:R-:W1:Y:S02]  /*c590*/  @!P0 SYNCS.PHASECHK.TRANS64 P0, [R7+URZ], R4 ;  /* 0x00000004070085a7 */ /* 0x000e64000800007f */
[----:B-1----:R-:W-:Y:S05]  /*c5a0*/  @!P0 BRA `(.L_x_305) ;  /* 0xfffffffc00f08947 */ /* 0x002fea000383ffff */
[----:B------:R-:W-:Y:S05]  /*c5b0*/  BRA `(.L_x_314) ;  /* 0xfffffffc004c7947 */ /* 0x000fea000383ffff */
.L_x_315:
[----:B------:R-:W-:-:S00]  /*c5c0*/  BRA `(.L_x_315) ;  /* 0xfffffffc00fc7947 */ /* 0x000fc0000383ffff */
[----:B------:R-:W-:-:S00]  /*c5d0*/  NOP ;  /* 0x0000000000007918 */ /* 0x000fc00000000000 */
        /* <DEDUP_REMOVED lines=10> */
.L_x_316:


//--------------------- .nv.global.init           --------------------------
	.section	.nv.global.init,"aw",@progbits
.nv.global.init:
	.type		$str$22,@object
	.size		$str$22,($str$23 - $str$22)
$str$22:
        /*0000*/ 	.byte	0x6b, 0x5f, 0x74, 0x69, 0x6c, 0x65, 0x5f, 0x63, 0x6f, 0x75, 0x6e, 0x74, 0x20, 0x3e, 0x3d, 0x20
        /*0010*/ 	.byte	0x31, 0x00
	.type		$str$23,@object
	.size		$str$23,(__unnamed_1 - $str$23)
$str$23:
        /*0012*/ 	.byte	0x2f, 0x74, 0x6d, 0x70, 0x2f, 0x63, 0x75, 0x74, 0x6c, 0x61, 0x73, 0x73, 0x5f, 0x73, 0x77, 0x65
        /*0022*/ 	.byte	0x65, 0x70, 0x5f, 0x73, 0x72, 0x63, 0x2f, 0x69, 0x6e, 0x63, 0x6c, 0x75, 0x64, 0x65, 0x2f, 0x63
        /*0032*/ 	.byte	0x75, 0x74, 0x6c, 0x61, 0x73, 0x73, 0x2f, 0x67, 0x65, 0x6d, 0x6d, 0x2f, 0x63, 0x6f, 0x6c, 0x6c
        /*0042*/ 	.byte	0x65, 0x63, 0x74, 0x69, 0x76, 0x65, 0x2f, 0x73, 0x6d, 0x39, 0x30, 0x5f, 0x6d, 0x6d, 0x61, 0x5f
        /*0052*/ 	.byte	0x74, 0x6d, 0x61, 0x5f, 0x67, 0x6d, 0x6d, 0x61, 0x5f, 0x73, 0x73, 0x5f, 0x77, 0x61, 0x72, 0x70
        /*0062*/ 	.byte	0x73, 0x70, 0x65, 0x63, 0x69, 0x61, 0x6c, 0x69, 0x7a, 0x65, 0x64, 0x2e, 0x68, 0x70, 0x70, 0x00
	.type		__unnamed_1,@object
	.size		__unnamed_1,(.L_0 - __unnamed_1)
__unnamed_1:
        /*0072*/ 	.byte	0x76, 0x6f, 0x69, 0x64, 0x20, 0x63, 0x75, 0x74, 0x6c, 0x61, 0x73, 0x73, 0x3a, 0x3a, 0x67, 0x65
        /* <DEDUP_REMOVED lines=177> */
        /*0b92*/ 	.byte	0x00
.L_0:


//--------------------- .nv.shared._ZN7cutlass13device_kernelINS_4gemm6kernel13GemmUniversalIN4cute5tupleIJiiiiEEENS1_10collective13CollectiveMmaINS1_34MainloopSm90TmaGmmaWarpSpecializedILi2ENS5_IJNS4_1CILi1EEESB_SB_EEENS1_35KernelTmaWarpSpecializedCooperativeEEENS5_IJNSA_ILi256EEENSA_ILi128EEENSA_ILi64EEEEEENS_10tfloat32_tENS5_IJlSB_lEEESJ_SK_NS4_8TiledMMAINS4_8MMA_AtomIJNS4_4SM904GMMA30MMA_64x128x8_F32TF32TF32_SS_TNILNSO_7ScaleInE1ELSQ_1EEEEEENS4_6LayoutINS5_IJNSA_ILi2EEESB_SB_EEENS5_IJSB_NSA_ILi0EEESW_EEEEENS5_IJNS4_10UnderscoreESZ_SZ_EEEEENS4_13SM90_TMA_LOADENS4_14ComposedLayoutINS4_7SwizzleILi3ELi4ELi3EEENS4_18smem_ptr_flag_bitsILi32EEENST_INS5_IJNSA_ILi8EEENSA_ILi32EEEEEENS5_IJS19_SB_EEEEEEEvNS4_8identityES12_S1D_vS1E_EENS_8epilogue10collective6detail29Sm90TmaWarpSpecializedAdapterINS1H_15DefaultEpilogueISJ_SK_SK_NS1G_6thread17LinearCombinationISJ_Li1EffLNS1L_9ScaleType4KindE0ELNS_15FloatRoundStyleE2ESJ_EENS1_15EpilogueDefaultEEEEEvvEEEEvNT_6ParamsE --------------------------
	.section	.nv.shared._ZN7cutlass13device_kernelINS_4gemm6kernel13GemmUniversalIN4cute5tupleIJiiiiEEENS1_10collective13CollectiveMmaINS1_34MainloopSm90TmaGmmaWarpSpecializedILi2ENS5_IJNS4_1CILi1EEESB_SB_EEENS1_35KernelTmaWarpSpecializedCooperativeEEENS5_IJNSA_ILi256EEENSA_ILi128EEENSA_ILi64EEEEEENS_10tfloat32_tENS5_IJlSB_lEEESJ_SK_NS4_8TiledMMAINS4_8MMA_AtomIJNS4_4SM904GMMA30MMA_64x128x8_F32TF32TF32_SS_TNILNSO_7ScaleInE1ELSQ_1EEEEEENS4_6LayoutINS5_IJNSA_ILi2EEESB_SB_EEENS5_IJSB_NSA_ILi0EEESW_EEEEENS5_IJNS4_10UnderscoreESZ_SZ_EEEEENS4_13SM90_TMA_LOADENS4_14ComposedLayoutINS4_7SwizzleILi3ELi4ELi3EEENS4_18smem_ptr_flag_bitsILi32EEENST_INS5_IJNSA_ILi8EEENSA_ILi32EEEEEENS5_IJS19_SB_EEEEEEEvNS4_8identityES12_S1D_vS1E_EENS_8epilogue10collective6detail29Sm90TmaWarpSpecializedAdapterINS1H_15DefaultEpilogueISJ_SK_SK_NS1G_6thread17LinearCombinationISJ_Li1EffLNS1L_9ScaleType4KindE0ELNS_15FloatRoundStyleE2ESJ_EENS1_15EpilogueDefaultEEEEEvvEEEEvNT_6ParamsE,"aw",@nobits
	.sectionflags	@""
	.align	16
	.zero		1024


//--------------------- .nv.shared.reserved.0     --------------------------
	.section	.nv.shared.reserved.0,"aw",@nobits
	.weak		__nv_reservedSMEM_offset_0_alias
	.size		__nv_reservedSMEM_offset_0_alias, 0, 0
	.other		__nv_reservedSMEM_offset_0_alias,@"STO_CUDA_RESERVED_SHARED STV_DEFAULT"
__nv_reservedSMEM_offset_0_alias:
	.zero		0


//--------------------- .nv.global                --------------------------
	.section	.nv.global,"aw",@nobits
.nv.global:
	.type		_ZN39_INTERNAL_3f2c6695_4_k_cu_23a377bc_57814cute1_E,@object
	.size		_ZN39_INTERNAL_3f2c6695_4_k_cu_23a377bc_57814cute1_E,(_ZN39_INTERNAL_3f2c6695_4_k_cu_23a377bc_57814cuda3std3__45__cpo6cbeginE - _ZN39_INTERNAL_3f2c6695_4_k_cu_23a377bc_57814cute1_E)
_ZN39_INTERNAL_3f2c6695_4_k_cu_23a377bc_57814cute1_E:
	.zero		1
	.type		_ZN39_INTERNAL_3f2c6695_4_k_cu_23a377bc_57814cuda3std3__45__cpo6cbeginE,@object
	.size		_ZN39_INTERNAL_3f2c6695_4_k_cu_23a377bc_57814cuda3std3__45__cpo6cbeginE,(_ZN39_INTERNAL_3f2c6695_4_k_cu_23a377bc_57814cuda3std3__48in_placeE - _ZN39_INTERNAL_3f2c6695_4_k_cu_23a377bc_57814cuda3std3__45__cpo6cbeginE)
_ZN39_INTERNAL_3f2c6695_4_k_cu_23a377bc_57814cuda3std3__45__cpo6cbeginE:
	.zero		1
	.type		_ZN39_INTERNAL_3f2c6695_4_k_cu_23a377bc_57814cuda3std3__48in_placeE,@object
	.size		_ZN39_INTERNAL_3f2c6695_4_k_cu_23a377bc_57814cuda3std3__48in_placeE,(_ZN39_INTERNAL_3f2c6695_4_k_cu_23a377bc_57814cuda3std6ranges3__45__cpo9iter_moveE - _ZN39_INTERNAL_3f2c6695_4_k_cu_23a377bc_57814cuda3std3__48in_placeE)
_ZN39_INTERNAL_3f2c6695_4_k_cu_23a377bc_57814cuda3std3__48in_placeE:
	.zero		1
	.type		_ZN39_INTERNAL_3f2c6695_4_k_cu_23a377bc_57814cuda3std6ranges3__45__cpo9iter_moveE,@object
	.size		_ZN39_INTERNAL_3f2c6695_4_k_cu_23a377bc_57814cuda3std6ranges3__45__cpo9iter_moveE,(_ZN39_INTERNAL_3f2c6695_4_k_cu_23a377bc_57814cuda3std3__45__cpo5beginE - _ZN39_INTERNAL_3f2c6695_4_k_cu_23a377bc_57814cuda3std6ranges3__45__cpo9iter_moveE)
_ZN39_INTERNAL_3f2c6695_4_k_cu_23a377bc_57814cuda3std6ranges3__45__cpo9iter_moveE:
	.zero		1
	.type		_ZN39_INTERNAL_3f2c6695_4_k_cu_23a377bc_57814cuda3std3__45__cpo5beginE,@object
	.size		_ZN39_INTERNAL_3f2c6695_4_k_cu_23a377bc_57814cuda3std3__45__cpo5beginE,(_ZN39_INTERNAL_3f2c6695_4_k_cu_23a377bc_57814cuda3std3__441_GLOBAL__N__3f2c6695_4_k_cu_23a377bc_57816ignoreE - _ZN39_INTERNAL_3f2c6695_4_k_cu_23a377bc_57814cuda3std3__45__cpo5beginE)
_ZN39_INTERNAL_3f2c6695_4_k_cu_23a377bc_57814cuda3std3__45__cpo5beginE:
	.zero		1
	.type		_ZN39_INTERNAL_3f2c6695_4_k_cu_23a377bc_57814cuda3std3__441_GLOBAL__N__3f2c6695_4_k_cu_23a377bc_57816ignoreE,@object
	.size		_ZN39_INTERNAL_3f2c6695_4_k_cu_23a377bc_57814cuda3std3__441_GLOBAL__N__3f2c6695_4_k_cu_23a377bc_57816ignoreE,(_ZN39_INTERNAL_3f2c6695_4_k_cu_23a377bc_57814cute7productE - _ZN39_INTERNAL_3f2c6695_4_k_cu_23a377bc_57814cuda3std3__441_GLOBAL__N__3f2c6695_4_k_cu_23a377bc_57816ignoreE)
_ZN39_INTERNAL_3f2c6695_4_k_cu_23a377bc_57814cuda3std3__441_GLOBAL__N__3f2c6695_4_k_cu_23a377bc_57816ignoreE:
	.zero		1
	.type		_ZN39_INTERNAL_3f2c6695_4_k_cu_23a377bc_57814cute7productE,@object
	.size		_ZN39_INTERNAL_3f2c6695_4_k_cu_23a377bc_57814cute7productE,(_ZN39_INTERNAL_3f2c6695_4_k_cu_23a377bc_57814cuda3std3__45__cpo3endE - _ZN39_INTERNAL_3f2c6695_4_k_cu_23a377bc_57814cute7productE)
_ZN39_INTERNAL_3f2c6695_4_k_cu_23a377bc_57814cute7productE:
	.zero		1
	.type		_ZN39_INTERNAL_3f2c6695_4_k_cu_23a377bc_57814cuda3std3__45__cpo3endE,@object
	.size		_ZN39_INTERNAL_3f2c6695_4_k_cu_23a377bc_57814cuda3std3__45__cpo3endE,(_ZN39_INTERNAL_3f2c6695_4_k_cu_23a377bc_57814cuda3std3__419piecewise_constructE - _ZN39_INTERNAL_3f2c6695_4_k_cu_23a377bc_57814cuda3std3__45__cpo3endE)
_ZN39_INTERNAL_3f2c6695_4_k_cu_23a377bc_57814cuda3std3__45__cpo3endE:
	.zero		1
	.type		_ZN39_INTERNAL_3f2c6695_4_k_cu_23a377bc_57814cuda3std3__419piecewise_constructE,@object
	.size		_ZN39_INTERNAL_3f2c6695_4_k_cu_23a377bc_57814cuda3std3__419piecewise_constructE,(_ZN39_INTERNAL_3f2c6695_4_k_cu_23a377bc_57814cuda3std3__45__cpo4cendE - _ZN39_INTERNAL_3f2c6695_4_k_cu_23a377bc_57814cuda3std3__419piecewise_constructE)
_ZN39_INTERNAL_3f2c6695_4_k_cu_23a377bc_57814cuda3std3__419piecewise_constructE:
	.zero		1
	.type		_ZN39_INTERNAL_3f2c6695_4_k_cu_23a377bc_57814cuda3std3__45__cpo4cendE,@object
	.size		_ZN39_INTERNAL_3f2c6695_4_k_cu_23a377bc_57814cuda3std3__45__cpo4cendE,(_ZN39_INTERNAL_3f2c6695_4_k_cu_23a377bc_57814cuda3std6ranges3__45__cpo4swapE - _ZN39_INTERNAL_3f2c6695_4_k_cu_23a377bc_57814cuda3std3__45__cpo4cendE)
_ZN39_INTERNAL_3f2c6695_4_k_cu_23a377bc_57814cuda3std3__45__cpo4cendE:
	.zero		1
	.type		_ZN39_INTERNAL_3f2c6695_4_k_cu_23a377bc_57814cuda3std6ranges3__45__cpo4swapE,@object
	.size		_ZN39_INTERNAL_3f2c6695_4_k_cu_23a377bc_57814cuda3std6ranges3__45__cpo4swapE,(.L_8 - _ZN39_INTERNAL_3f2c6695_4_k_cu_23a377bc_57814cuda3std6ranges3__45__cpo4swapE)
_ZN39_INTERNAL_3f2c6695_4_k_cu_23a377bc_57814cuda3std6ranges3__45__cpo4swapE:
	.zero		1
.L_8:


//--------------------- .nv.constant0._ZN7cutlass13device_kernelINS_4gemm6kernel13GemmUniversalIN4cute5tupleIJiiiiEEENS1_10collective13CollectiveMmaINS1_34MainloopSm90TmaGmmaWarpSpecializedILi2ENS5_IJNS4_1CILi1EEESB_SB_EEENS1_35KernelTmaWarpSpecializedCooperativeEEENS5_IJNSA_ILi256EEENSA_ILi128EEENSA_ILi64EEEEEENS_10tfloat32_tENS5_IJlSB_lEEESJ_SK_NS4_8TiledMMAINS4_8MMA_AtomIJNS4_4SM904GMMA30MMA_64x128x8_F32TF32TF32_SS_TNILNSO_7ScaleInE1ELSQ_1EEEEEENS4_6LayoutINS5_IJNSA_ILi2EEESB_SB_EEENS5_IJSB_NSA_ILi0EEESW_EEEEENS5_IJNS4_10UnderscoreESZ_SZ_EEEEENS4_13SM90_TMA_LOADENS4_14ComposedLayoutINS4_7SwizzleILi3ELi4ELi3EEENS4_18smem_ptr_flag_bitsILi32EEENST_INS5_IJNSA_ILi8EEENSA_ILi32EEEEEENS5_IJS19_SB_EEEEEEEvNS4_8identityES12_S1D_vS1E_EENS_8epilogue10collective6detail29Sm90TmaWarpSpecializedAdapterINS1H_15DefaultEpilogueISJ_SK_SK_NS1G_6thread17LinearCombinationISJ_Li1EffLNS1L_9ScaleType4KindE0ELNS_15FloatRoundStyleE2ESJ_EENS1_15EpilogueDefaultEEEEEvvEEEEvNT_6ParamsE --------------------------
	.section	.nv.constant0._ZN7cutlass13device_kernelINS_4gemm6kernel13GemmUniversalIN4cute5tupleIJiiiiEEENS1_10collective13CollectiveMmaINS1_34MainloopSm90TmaGmmaWarpSpecializedILi2ENS5_IJNS4_1CILi1EEESB_SB_EEENS1_35KernelTmaWarpSpecializedCooperativeEEENS5_IJNSA_ILi256EEENSA_ILi128EEENSA_ILi64EEEEEENS_10tfloat32_tENS5_IJlSB_lEEESJ_SK_NS4_8TiledMMAINS4_8MMA_AtomIJNS4_4SM904GMMA30MMA_64x128x8_F32TF32TF32_SS_TNILNSO_7ScaleInE1ELSQ_1EEEEEENS4_6LayoutINS5_IJNSA_ILi2EEESB_SB_EEENS5_IJSB_NSA_ILi0EEESW_EEEEENS5_IJNS4_10UnderscoreESZ_SZ_EEEEENS4_13SM90_TMA_LOADENS4_14ComposedLayoutINS4_7SwizzleILi3ELi4ELi3EEENS4_18smem_ptr_flag_bitsILi32EEENST_INS5_IJNSA_ILi8EEENSA_ILi32EEEEEENS5_IJS19_SB_EEEEEEEvNS4_8identityES12_S1D_vS1E_EENS_8epilogue10collective6detail29Sm90TmaWarpSpecializedAdapterINS1H_15DefaultEpilogueISJ_SK_SK_NS1G_6thread17LinearCombinationISJ_Li1EffLNS1L_9ScaleType4KindE0ELNS_15FloatRoundStyleE2ESJ_EENS1_15EpilogueDefaultEEEEEvvEEEEvNT_6ParamsE,"a",@progbits
	.sectionflags	@""
	.align	4
.nv.constant0._ZN7cutlass13device_kernelINS_4gemm6kernel13GemmUniversalIN4cute5tupleIJiiiiEEENS1_10collective13CollectiveMmaINS1_34MainloopSm90TmaGmmaWarpSpecializedILi2ENS5_IJNS4_1CILi1EEESB_SB_EEENS1_35KernelTmaWarpSpecializedCooperativeEEENS5_IJNSA_ILi256EEENSA_ILi128EEENSA_ILi64EEEEEENS_10tfloat32_tENS5_IJlSB_lEEESJ_SK_NS4_8TiledMMAINS4_8MMA_AtomIJNS4_4SM904GMMA30MMA_64x128x8_F32TF32TF32_SS_TNILNSO_7ScaleInE1ELSQ_1EEEEEENS4_6LayoutINS5_IJNSA_ILi2EEESB_SB_EEENS5_IJSB_NSA_ILi0EEESW_EEEEENS5_IJNS4_10UnderscoreESZ_SZ_EEEEENS4_13SM90_TMA_LOADENS4_14ComposedLayoutINS4_7SwizzleILi3ELi4ELi3EEENS4_18smem_ptr_flag_bitsILi32EEENST_INS5_IJNSA_ILi8EEENSA_ILi32EEEEEENS5_IJS19_SB_EEEEEEEvNS4_8identityES12_S1D_vS1E_EENS_8epilogue10collective6detail29Sm90TmaWarpSpecializedAdapterINS1H_15DefaultEpilogueISJ_SK_SK_NS1G_6thread17LinearCombinationISJ_Li1EffLNS1L_9ScaleType4KindE0ELNS_15FloatRoundStyleE2ESJ_EENS1_15EpilogueDefaultEEEEEvvEEEEvNT_6ParamsE:
	.zero		1664


//--------------------- SYMBOLS --------------------------

	.type		.nv.reservedSmem.offset0,@object
	.size		.nv.reservedSmem.offset0,0x4
	.type		__assertfail,@function
